// auto-generated by cutlass_sweep.conv — config: {"arch": "sm_90", "cluster_m": 2, "cluster_n": 1, "conv_kind": "fprop", "dtype": "e4m3", "ndim": 3, "tile_k": 64, "tile_m": 64, "tile_n": 64}
#include "cutlass/cutlass.h"
#include "cute/tensor.hpp"
#include "cutlass/kernel_hardware_info.hpp"
#include "cutlass/conv/convolution.h"
#include "cutlass/conv/dispatch_policy.hpp"
#include "cutlass/conv/collective/collective_builder.hpp"
#include "cutlass/conv/kernel/conv_universal.hpp"
#include "cutlass/conv/device/conv_universal_adapter.hpp"
#include "cutlass/epilogue/collective/collective_builder.hpp"

using namespace cute;
using Elem = cutlass::float_e4m3_t;
using Acc  = float;
using LayoutAB = cutlass::layout::TensorNDHWC;
using LayoutC  = cutlass::layout::TensorNDHWC;
constexpr auto ConvOp = cutlass::conv::Operator::kFprop;
using TileShape    = Shape<_64, _64, Shape<_64>>;
using ClusterShape = Shape<_2, _1, _1>;

using CollectiveEpilogue = typename cutlass::epilogue::collective::CollectiveBuilder<
    cutlass::arch::Sm90, cutlass::arch::OpClassTensorOp,
    TileShape, ClusterShape,
    cutlass::epilogue::collective::EpilogueTileAuto,
    Acc, Acc,
    Elem, LayoutC, 128 / cutlass::sizeof_bits<Elem>::value,
    Elem, LayoutC, 128 / cutlass::sizeof_bits<Elem>::value,
    cutlass::epilogue::collective::EpilogueScheduleAuto
  >::CollectiveOp;

using CollectiveMainloop = typename cutlass::conv::collective::CollectiveBuilder<
    cutlass::arch::Sm90, cutlass::arch::OpClassTensorOp, ConvOp,
    Elem, LayoutAB, 128 / cutlass::sizeof_bits<Elem>::value,
    Elem, LayoutAB, 128 / cutlass::sizeof_bits<Elem>::value,
    Acc,
    TileShape, ClusterShape,
    cutlass::conv::collective::StageCountAutoCarveout<
        static_cast<int>(sizeof(typename CollectiveEpilogue::SharedStorage))>,
    cutlass::conv::collective::KernelScheduleAuto
  >::CollectiveOp;

using ProblemShape = cutlass::conv::ConvProblemShape<
    ConvOp, CollectiveMainloop::DispatchPolicy::NumSpatialDimensions>;
using ConvKernel = cutlass::conv::kernel::ConvUniversal<
    ProblemShape, CollectiveMainloop, CollectiveEpilogue>;
using Conv = cutlass::conv::device::ConvUniversalAdapter<ConvKernel>;

auto* _anchor = &cutlass::device_kernel<ConvKernel>;


// ===== COMPILED SASS (sm_90a) =====

	.target	sm_90a

	.elftype	@"ET_EXEC"


//--------------------- .note.nv.tkinfo           --------------------------
	.section	.note.nv.tkinfo,"",@"SHT_NOTE"
	.sectionflags	@"SHF_NOTE_NV_TKINFO"
	.tkinfo
        /*0018*/ 	.word	0x00000002
        /*0030*/ 	.string	""
        /*0030*/ 	.string	"ptxas"
        /*0030*/ 	.string	"Cuda compilation tools, release 13.0, V13.0.88"
        /*0030*/ 	.string	"Build cuda_13.0.r13.0/compiler.36424714_0"
        /*0030*/ 	.string	"-arch sm_90a -m 64 "



//--------------------- .note.nv.cuinfo           --------------------------
	.section	.note.nv.cuinfo,"",@"SHT_NOTE"
	.sectionflags	@"SHF_NOTE_NV_CUINFO"
        /*0018*/ 	.short	0x0002
        /*001a*/ 	.short	0x005a
        /*001c*/ 	.short	0x0082
	.zero		2


//--------------------- .nv.info                  --------------------------
	.section	.nv.info,"",@"SHT_CUDA_INFO"
	.align	4


	//----- nvinfo : EIATTR_REGCOUNT
	.align		4
        /*0000*/ 	.byte	0x04, 0x2f
        /*0002*/ 	.short	(.L_12 - .L_11)
	.align		4
.L_11:
        /*0004*/ 	.word	index@(_ZN7cutlass13device_kernelINS_4conv6kernel13ConvUniversalINS1_16ConvProblemShapeILNS1_8OperatorE0ELi3EEENS1_10collective14CollectiveConvINS1_46MainloopSm90TmaGmmaWarpSpecializedImplicitGemmILS5_0ELi28ELi3EN4cute5tupleIJNSA_1CILi2EEENSC_ILi1EEESE_EEENS1_36KernelImplicitTmaWarpSpecializedSm90ELi1EEENSB_IJNSC_ILi64EEESI_NSB_IJSI_EEEEEENS_12float_e4m3_tESL_NSA_8TiledMMAINSA_8MMA_AtomIJNSA_4SM904GMMA30MMA_64x64x32_F32E4M3E4M3_SS_TNILNSP_7ScaleInE1ELSR_1EEEEEENSA_6LayoutINSB_IJSE_SE_SE_EEENSB_IJNSC_ILi0EEESW_SW_EEEEENSB_IJNSA_10UnderscoreESZ_SZ_EEEEENS7_6detail26Sm90ImplicitGemmTileTraitsINSA_20SM90_TMA_LOAD_IM2COLENSA_14ComposedLayoutINSA_7SwizzleILi2ELi4ELi3EEENSA_18smem_ptr_flag_bitsILi8EEENSU_INSB_IJNSB_IJNSC_ILi8EEES1A_EEENSB_IJSI_SE_EEENSB_IJSE_NSC_ILi28EEEEEEEEENSB_IJNSB_IJSI_NSC_ILi512EEEEEENSB_IJSE_SW_EEENSB_IJSW_NSC_ILi4096EEEEEEEEEEEEEvEENS13_INSA_23SM90_TMA_LOAD_MULTICASTES1N_vEEEENS_8epilogue10collective6detail29Sm90TmaWarpSpecializedAdapterINS1T_15DefaultEpilogueISL_NSB_IJNSB_IJllllEEESE_SW_EEES1Y_NS1S_6thread17LinearCombinationISL_Li1EffLNS1Z_9ScaleType4KindE0ELNS_15FloatRoundStyleE2ESL_EENS_4gemm15EpilogueDefaultEEEEEvvEEEEvNT_6ParamsE)
        /*0008*/ 	.word	0x0000003a


	//----- nvinfo : EIATTR_FRAME_SIZE
	.align		4
.L_12:
        /*000c*/ 	.byte	0x04, 0x11
        /*000e*/ 	.short	(.L_14 - .L_13)
	.align		4
.L_13:
        /*0010*/ 	.word	index@(_ZN7cutlass13device_kernelINS_4conv6kernel13ConvUniversalINS1_16ConvProblemShapeILNS1_8OperatorE0ELi3EEENS1_10collective14CollectiveConvINS1_46MainloopSm90TmaGmmaWarpSpecializedImplicitGemmILS5_0ELi28ELi3EN4cute5tupleIJNSA_1CILi2EEENSC_ILi1EEESE_EEENS1_36KernelImplicitTmaWarpSpecializedSm90ELi1EEENSB_IJNSC_ILi64EEESI_NSB_IJSI_EEEEEENS_12float_e4m3_tESL_NSA_8TiledMMAINSA_8MMA_AtomIJNSA_4SM904GMMA30MMA_64x64x32_F32E4M3E4M3_SS_TNILNSP_7ScaleInE1ELSR_1EEEEEENSA_6LayoutINSB_IJSE_SE_SE_EEENSB_IJNSC_ILi0EEESW_SW_EEEEENSB_IJNSA_10UnderscoreESZ_SZ_EEEEENS7_6detail26Sm90ImplicitGemmTileTraitsINSA_20SM90_TMA_LOAD_IM2COLENSA_14ComposedLayoutINSA_7SwizzleILi2ELi4ELi3EEENSA_18smem_ptr_flag_bitsILi8EEENSU_INSB_IJNSB_IJNSC_ILi8EEES1A_EEENSB_IJSI_SE_EEENSB_IJSE_NSC_ILi28EEEEEEEEENSB_IJNSB_IJSI_NSC_ILi512EEEEEENSB_IJSE_SW_EEENSB_IJSW_NSC_ILi4096EEEEEEEEEEEEEvEENS13_INSA_23SM90_TMA_LOAD_MULTICASTES1N_vEEEENS_8epilogue10collective6detail29Sm90TmaWarpSpecializedAdapterINS1T_15DefaultEpilogueISL_NSB_IJNSB_IJllllEEESE_SW_EEES1Y_NS1S_6thread17LinearCombinationISL_Li1EffLNS1Z_9ScaleType4KindE0ELNS_15FloatRoundStyleE2ESL_EENS_4gemm15EpilogueDefaultEEEEEvvEEEEvNT_6ParamsE)
        /*0014*/ 	.word	0x00000000


	//----- nvinfo : EIATTR_MIN_STACK_SIZE
	.align		4
.L_14:
        /*0018*/ 	.byte	0x04, 0x12
        /*001a*/ 	.short	(.L_16 - .L_15)
	.align		4
.L_15:
        /*001c*/ 	.word	index@(_ZN7cutlass13device_kernelINS_4conv6kernel13ConvUniversalINS1_16ConvProblemShapeILNS1_8OperatorE0ELi3EEENS1_10collective14CollectiveConvINS1_46MainloopSm90TmaGmmaWarpSpecializedImplicitGemmILS5_0ELi28ELi3EN4cute5tupleIJNSA_1CILi2EEENSC_ILi1EEESE_EEENS1_36KernelImplicitTmaWarpSpecializedSm90ELi1EEENSB_IJNSC_ILi64EEESI_NSB_IJSI_EEEEEENS_12float_e4m3_tESL_NSA_8TiledMMAINSA_8MMA_AtomIJNSA_4SM904GMMA30MMA_64x64x32_F32E4M3E4M3_SS_TNILNSP_7ScaleInE1ELSR_1EEEEEENSA_6LayoutINSB_IJSE_SE_SE_EEENSB_IJNSC_ILi0EEESW_SW_EEEEENSB_IJNSA_10UnderscoreESZ_SZ_EEEEENS7_6detail26Sm90ImplicitGemmTileTraitsINSA_20SM90_TMA_LOAD_IM2COLENSA_14ComposedLayoutINSA_7SwizzleILi2ELi4ELi3EEENSA_18smem_ptr_flag_bitsILi8EEENSU_INSB_IJNSB_IJNSC_ILi8EEES1A_EEENSB_IJSI_SE_EEENSB_IJSE_NSC_ILi28EEEEEEEEENSB_IJNSB_IJSI_NSC_ILi512EEEEEENSB_IJSE_SW_EEENSB_IJSW_NSC_ILi4096EEEEEEEEEEEEEvEENS13_INSA_23SM90_TMA_LOAD_MULTICASTES1N_vEEEENS_8epilogue10collective6detail29Sm90TmaWarpSpecializedAdapterINS1T_15DefaultEpilogueISL_NSB_IJNSB_IJllllEEESE_SW_EEES1Y_NS1S_6thread17LinearCombinationISL_Li1EffLNS1Z_9ScaleType4KindE0ELNS_15FloatRoundStyleE2ESL_EENS_4gemm15EpilogueDefaultEEEEEvvEEEEvNT_6ParamsE)
        /*0020*/ 	.word	0x00000000
.L_16:


//--------------------- .nv.compat                --------------------------
	.section	.nv.compat,"",@"SHT_CUDA_COMPAT_INFO"
	.align	4
        /*0000*/ 	.byte	0x02, 0x09, 0x01, 0x00, 0x02, 0x02, 0x04, 0x00, 0x02, 0x05, 0x05, 0x00, 0x03, 0x07, 0x01, 0x01
        /*0010*/ 	.byte	0x02, 0x03, 0x01, 0x00, 0x02, 0x06, 0x01, 0x00, 0x04, 0x0b, 0x08, 0x00, 0x00, 0x00, 0x00, 0x00
        /*0020*/ 	.byte	0x00, 0x00, 0x00, 0x00


//--------------------- .nv.info._ZN7cutlass13device_kernelINS_4conv6kernel13ConvUniversalINS1_16ConvProblemShapeILNS1_8OperatorE0ELi3EEENS1_10collective14CollectiveConvINS1_46MainloopSm90TmaGmmaWarpSpecializedImplicitGemmILS5_0ELi28ELi3EN4cute5tupleIJNSA_1CILi2EEENSC_ILi1EEESE_EEENS1_36KernelImplicitTmaWarpSpecializedSm90ELi1EEENSB_IJNSC_ILi64EEESI_NSB_IJSI_EEEEEENS_12float_e4m3_tESL_NSA_8TiledMMAINSA_8MMA_AtomIJNSA_4SM904GMMA30MMA_64x64x32_F32E4M3E4M3_SS_TNILNSP_7ScaleInE1ELSR_1EEEEEENSA_6LayoutINSB_IJSE_SE_SE_EEENSB_IJNSC_ILi0EEESW_SW_EEEEENSB_IJNSA_10UnderscoreESZ_SZ_EEEEENS7_6detail26Sm90ImplicitGemmTileTraitsINSA_20SM90_TMA_LOAD_IM2COLENSA_14ComposedLayoutINSA_7SwizzleILi2ELi4ELi3EEENSA_18smem_ptr_flag_bitsILi8EEENSU_INSB_IJNSB_IJNSC_ILi8EEES1A_EEENSB_IJSI_SE_EEENSB_IJSE_NSC_ILi28EEEEEEEEENSB_IJNSB_IJSI_NSC_ILi512EEEEEENSB_IJSE_SW_EEENSB_IJSW_NSC_ILi4096EEEEEEEEEEEEEvEENS13_INSA_23SM90_TMA_LOAD_MULTICASTES1N_vEEEENS_8epilogue10collective6detail29Sm90TmaWarpSpecializedAdapterINS1T_15DefaultEpilogueISL_NSB_IJNSB_IJllllEEESE_SW_EEES1Y_NS1S_6thread17LinearCombinationISL_Li1EffLNS1Z_9ScaleType4KindE0ELNS_15FloatRoundStyleE2ESL_EENS_4gemm15EpilogueDefaultEEEEEvvEEEEvNT_6ParamsE --------------------------
	.section	.nv.info._ZN7cutlass13device_kernelINS_4conv6kernel13ConvUniversalINS1_16ConvProblemShapeILNS1_8OperatorE0ELi3EEENS1_10collective14CollectiveConvINS1_46MainloopSm90TmaGmmaWarpSpecializedImplicitGemmILS5_0ELi28ELi3EN4cute5tupleIJNSA_1CILi2EEENSC_ILi1EEESE_EEENS1_36KernelImplicitTmaWarpSpecializedSm90ELi1EEENSB_IJNSC_ILi64EEESI_NSB_IJSI_EEEEEENS_12float_e4m3_tESL_NSA_8TiledMMAINSA_8MMA_AtomIJNSA_4SM904GMMA30MMA_64x64x32_F32E4M3E4M3_SS_TNILNSP_7ScaleInE1ELSR_1EEEEEENSA_6LayoutINSB_IJSE_SE_SE_EEENSB_IJNSC_ILi0EEESW_SW_EEEEENSB_IJNSA_10UnderscoreESZ_SZ_EEEEENS7_6detail26Sm90ImplicitGemmTileTraitsINSA_20SM90_TMA_LOAD_IM2COLENSA_14ComposedLayoutINSA_7SwizzleILi2ELi4ELi3EEENSA_18smem_ptr_flag_bitsILi8EEENSU_INSB_IJNSB_IJNSC_ILi8EEES1A_EEENSB_IJSI_SE_EEENSB_IJSE_NSC_ILi28EEEEEEEEENSB_IJNSB_IJSI_NSC_ILi512EEEEEENSB_IJSE_SW_EEENSB_IJSW_NSC_ILi4096EEEEEEEEEEEEEvEENS13_INSA_23SM90_TMA_LOAD_MULTICASTES1N_vEEEENS_8epilogue10collective6detail29Sm90TmaWarpSpecializedAdapterINS1T_15DefaultEpilogueISL_NSB_IJNSB_IJllllEEESE_SW_EEES1Y_NS1S_6thread17LinearCombinationISL_Li1EffLNS1Z_9ScaleType4KindE0ELNS_15FloatRoundStyleE2ESL_EENS_4gemm15EpilogueDefaultEEEEEvvEEEEvNT_6ParamsE,"",@"SHT_CUDA_INFO"
	.sectionflags	@""
	.align	4


	//----- nvinfo : EIATTR_CUDA_API_VERSION
	.align		4
        /*0000*/ 	.byte	0x04, 0x37
        /*0002*/ 	.short	(.L_18 - .L_17)
.L_17:
        /*0004*/ 	.word	0x00000082


	//----- nvinfo : EIATTR_KPARAM_INFO
	.align		4
.L_18:
        /*0008*/ 	.byte	0x04, 0x17
        /*000a*/ 	.short	(.L_20 - .L_19)
.L_19:
        /*000c*/ 	.word	0x00000000
        /*0010*/ 	.short	0x0000
        /*0012*/ 	.short	0x0070
        /*0014*/ 	.byte	0x00, 0xf0, 0x01, 0x10


	//----- nvinfo : EIATTR_SPARSE_MMA_MASK
	.align		4
.L_20:
        /*0018*/ 	.byte	0x03, 0x50
        /*001a*/ 	.short	0x0000


	//----- nvinfo : EIATTR_MAXREG_COUNT
	.align		4
        /*001c*/ 	.byte	0x03, 0x1b
        /*001e*/ 	.short	0x00ff


	//----- nvinfo : EIATTR_NUM_BARRIERS
	.align		4
        /*0020*/ 	.byte	0x02, 0x4c
        /*0022*/ 	.byte	0x01
	.zero		1


	//----- nvinfo : EIATTR_MERCURY_ISA_VERSION
	.align		4
        /*0024*/ 	.byte	0x03, 0x5f
        /*0026*/ 	.short	0x0101


	//----- nvinfo : EIATTR_COOP_GROUP_MASK_REGIDS
	.align		4
        /*0028*/ 	.byte	0x04, 0x29
        /*002a*/ 	.short	(.L_22 - .L_21)


	//   ....[0]....
.L_21:
        /*002c*/ 	.word	0xffffffff


	//   ....[1]....
        /*0030*/ 	.word	0xffffffff


	//   ....[2]....
        /*0034*/ 	.word	0xffffffff


	//   ....[3]....
        /*0038*/ 	.word	0xffffffff


	//----- nvinfo : EIATTR_COOP_GROUP_INSTR_OFFSETS
	.align		4
.L_22:
        /*003c*/ 	.byte	0x04, 0x28
        /*003e*/ 	.short	(.L_24 - .L_23)


	//   ....[0]....
.L_23:
        /*0040*/ 	.word	0x00000070


	//   ....[1]....
        /*0044*/ 	.word	0x00000080


	//   ....[2]....
        /*0048*/ 	.word	0x00000140


	//   ....[3]....
        /*004c*/ 	.word	0x000009d0


	//----- nvinfo : EIATTR_MBARRIER_INSTR_OFFSETS
	.align		4
.L_24:
        /*0050*/ 	.byte	0x04, 0x39
        /*0052*/ 	.short	(.L_26 - .L_25)


	//   ....[0]....
.L_25:
        /*0054*/ 	.word	0x00000310
        /*0058*/ 	.word	0x000000ff
        /*005c*/ 	.word	0x00038000
        /*0060*/ 	.short	0x0100
        /*0062*/ 	.byte	0x08
	.zero		1


	//   ....[1]....
        /*0064*/ 	.word	0x00000320
        /*0068*/ 	.word	0x000000ff
        /*006c*/ 	.word	0x000380e0
        /*0070*/ 	.short	0x0100
        /*0072*/ 	.byte	0x08
	.zero		1


	//   ....[2]....
        /*0074*/ 	.word	0x00000330
        /*0078*/ 	.word	0x000000ff
        /*007c*/ 	.word	0x00038008
        /*0080*/ 	.short	0x0100
        /*0082*/ 	.byte	0x08
	.zero		1


	//   ....[3]....
        /*0084*/ 	.word	0x00000340
        /*0088*/ 	.word	0x000000ff
        /*008c*/ 	.word	0x000380e8
        /*0090*/ 	.short	0x0100
        /*0092*/ 	.byte	0x08
	.zero		1


	//   ....[4]....
        /*0094*/ 	.word	0x00000350
        /*0098*/ 	.word	0x000000ff
        /*009c*/ 	.word	0x00038010
        /*00a0*/ 	.short	0x0100
        /*00a2*/ 	.byte	0x08
	.zero		1


	//   ....[5]....
        /*00a4*/ 	.word	0x00000360
        /*00a8*/ 	.word	0x000000ff
        /*00ac*/ 	.word	0x000380f0
        /*00b0*/ 	.short	0x0100
        /*00b2*/ 	.byte	0x08
	.zero		1


	//   ....[6]....
        /*00b4*/ 	.word	0x00000370
        /*00b8*/ 	.word	0x000000ff
        /*00bc*/ 	.word	0x00038018
        /*00c0*/ 	.short	0x0100
        /*00c2*/ 	.byte	0x08
	.zero		1


	//   ....[7]....
        /*00c4*/ 	.word	0x00000380
        /*00c8*/ 	.word	0x000000ff
        /*00cc*/ 	.word	0x000380f8
        /*00d0*/ 	.short	0x0100
        /*00d2*/ 	.byte	0x08
	.zero		1


	//   ....[8]....
        /*00d4*/ 	.word	0x00000390
        /*00d8*/ 	.word	0x000000ff
        /*00dc*/ 	.word	0x00038020
        /*00e0*/ 	.short	0x0100
        /*00e2*/ 	.byte	0x08
	.zero		1


	//   ....[9]....
        /*00e4*/ 	.word	0x000003a0
        /*00e8*/ 	.word	0x000000ff
        /*00ec*/ 	.word	0x00038100
        /*00f0*/ 	.short	0x0100
        /*00f2*/ 	.byte	0x08
	.zero		1


	//   ....[10]....
        /*00f4*/ 	.word	0x000003b0
        /*00f8*/ 	.word	0x000000ff
        /*00fc*/ 	.word	0x00038028
        /*0100*/ 	.short	0x0100
        /*0102*/ 	.byte	0x08
	.zero		1


	//   ....[11]....
        /*0104*/ 	.word	0x000003c0
        /*0108*/ 	.word	0x000000ff
        /*010c*/ 	.word	0x00038108
        /*0110*/ 	.short	0x0100
        /*0112*/ 	.byte	0x08
	.zero		1


	//   ....[12]....
        /*0114*/ 	.word	0x000003d0
        /*0118*/ 	.word	0x000000ff
        /*011c*/ 	.word	0x00038030
        /*0120*/ 	.short	0x0100
        /*0122*/ 	.byte	0x08
	.zero		1


	//   ....[13]....
        /*0124*/ 	.word	0x000003e0
        /*0128*/ 	.word	0x000000ff
        /*012c*/ 	.word	0x00038110
        /*0130*/ 	.short	0x0100
        /*0132*/ 	.byte	0x08
	.zero		1


	//   ....[14]....
        /*0134*/ 	.word	0x000003f0
        /*0138*/ 	.word	0x000000ff
        /*013c*/ 	.word	0x00038038
        /*0140*/ 	.short	0x0100
        /*0142*/ 	.byte	0x08
	.zero		1


	//   ....[15]....
        /*0144*/ 	.word	0x00000400
        /*0148*/ 	.word	0x000000ff
        /*014c*/ 	.word	0x00038118
        /*0150*/ 	.short	0x0100
        /*0152*/ 	.byte	0x08
	.zero		1


	//   ....[16]....
        /*0154*/ 	.word	0x00000410
        /*0158*/ 	.word	0x000000ff
        /*015c*/ 	.word	0x00038040
        /*0160*/ 	.short	0x0100
        /*0162*/ 	.byte	0x08
	.zero		1


	//   ....[17]....
        /*0164*/ 	.word	0x00000420
        /*0168*/ 	.word	0x000000ff
        /*016c*/ 	.word	0x00038120
        /*0170*/ 	.short	0x0100
        /*0172*/ 	.byte	0x08
	.zero		1


	//   ....[18]....
        /*0174*/ 	.word	0x00000430
        /*0178*/ 	.word	0x000000ff
        /*017c*/ 	.word	0x00038048
        /*0180*/ 	.short	0x0100
        /*0182*/ 	.byte	0x08
	.zero		1


	//   ....[19]....
        /*0184*/ 	.word	0x00000440
        /*0188*/ 	.word	0x000000ff
        /*018c*/ 	.word	0x00038128
        /*0190*/ 	.short	0x0100
        /*0192*/ 	.byte	0x08
	.zero		1


	//   ....[20]....
        /*0194*/ 	.word	0x00000450
        /*0198*/ 	.word	0x000000ff
        /*019c*/ 	.word	0x00038050
        /*01a0*/ 	.short	0x0100
        /*01a2*/ 	.byte	0x08
	.zero		1


	//   ....[21]....
        /*01a4*/ 	.word	0x00000460
        /*01a8*/ 	.word	0x000000ff
        /*01ac*/ 	.word	0x00038130
        /*01b0*/ 	.short	0x0100
        /*01b2*/ 	.byte	0x08
	.zero		1


	//   ....[22]....
        /*01b4*/ 	.word	0x00000470
        /*01b8*/ 	.word	0x000000ff
        /*01bc*/ 	.word	0x00038058
        /*01c0*/ 	.short	0x0100
        /*01c2*/ 	.byte	0x08
	.zero		1


	//   ....[23]....
        /*01c4*/ 	.word	0x00000480
        /*01c8*/ 	.word	0x000000ff
        /*01cc*/ 	.word	0x00038138
        /*01d0*/ 	.short	0x0100
        /*01d2*/ 	.byte	0x08
	.zero		1


	//   ....[24]....
        /*01d4*/ 	.word	0x00000490
        /*01d8*/ 	.word	0x000000ff
        /*01dc*/ 	.word	0x00038060
        /*01e0*/ 	.short	0x0100
        /*01e2*/ 	.byte	0x08
	.zero		1


	//   ....[25]....
        /*01e4*/ 	.word	0x000004a0
        /*01e8*/ 	.word	0x000000ff
        /*01ec*/ 	.word	0x00038140
        /*01f0*/ 	.short	0x0100
        /*01f2*/ 	.byte	0x08
	.zero		1


	//   ....[26]....
        /*01f4*/ 	.word	0x000004b0
        /*01f8*/ 	.word	0x000000ff
        /*01fc*/ 	.word	0x00038068
        /*0200*/ 	.short	0x0100
        /*0202*/ 	.byte	0x08
	.zero		1


	//   ....[27]....
        /*0204*/ 	.word	0x000004c0
        /*0208*/ 	.word	0x000000ff
        /*020c*/ 	.word	0x00038148
        /*0210*/ 	.short	0x0100
        /*0212*/ 	.byte	0x08
	.zero		1


	//   ....[28]....
        /*0214*/ 	.word	0x000004d0
        /*0218*/ 	.word	0x000000ff
        /*021c*/ 	.word	0x00038070
        /*0220*/ 	.short	0x0100
        /*0222*/ 	.byte	0x08
	.zero		1


	//   ....[29]....
        /*0224*/ 	.word	0x000004e0
        /*0228*/ 	.word	0x000000ff
        /*022c*/ 	.word	0x00038150
        /*0230*/ 	.short	0x0100
        /*0232*/ 	.byte	0x08
	.zero		1


	//   ....[30]....
        /*0234*/ 	.word	0x000004f0
        /*0238*/ 	.word	0x000000ff
        /*023c*/ 	.word	0x00038078
        /*0240*/ 	.short	0x0100
        /*0242*/ 	.byte	0x08
	.zero		1


	//   ....[31]....
        /*0244*/ 	.word	0x00000500
        /*0248*/ 	.word	0x000000ff
        /*024c*/ 	.word	0x00038158
        /*0250*/ 	.short	0x0100
        /*0252*/ 	.byte	0x08
	.zero		1


	//   ....[32]....
        /*0254*/ 	.word	0x00000510
        /*0258*/ 	.word	0x000000ff
        /*025c*/ 	.word	0x00038080
        /*0260*/ 	.short	0x0100
        /*0262*/ 	.byte	0x08
	.zero		1


	//   ....[33]....
        /*0264*/ 	.word	0x00000520
        /*0268*/ 	.word	0x000000ff
        /*026c*/ 	.word	0x00038160
        /*0270*/ 	.short	0x0100
        /*0272*/ 	.byte	0x08
	.zero		1


	//   ....[34]....
        /*0274*/ 	.word	0x00000530
        /*0278*/ 	.word	0x000000ff
        /*027c*/ 	.word	0x00038088
        /*0280*/ 	.short	0x0100
        /*0282*/ 	.byte	0x08
	.zero		1


	//   ....[35]....
        /*0284*/ 	.word	0x00000540
        /*0288*/ 	.word	0x000000ff
        /*028c*/ 	.word	0x00038168
        /*0290*/ 	.short	0x0100
        /*0292*/ 	.byte	0x08
	.zero		1


	//   ....[36]....
        /*0294*/ 	.word	0x00000550
        /*0298*/ 	.word	0x000000ff
        /*029c*/ 	.word	0x00038090
        /*02a0*/ 	.short	0x0100
        /*02a2*/ 	.byte	0x08
	.zero		1


	//   ....[37]....
        /*02a4*/ 	.word	0x00000560
        /*02a8*/ 	.word	0x000000ff
        /*02ac*/ 	.word	0x00038170
        /*02b0*/ 	.short	0x0100
        /*02b2*/ 	.byte	0x08
	.zero		1


	//   ....[38]....
        /*02b4*/ 	.word	0x00000570
        /*02b8*/ 	.word	0x000000ff
        /*02bc*/ 	.word	0x00038098
        /*02c0*/ 	.short	0x0100
        /*02c2*/ 	.byte	0x08
	.zero		1


	//   ....[39]....
        /*02c4*/ 	.word	0x00000580
        /*02c8*/ 	.word	0x000000ff
        /*02cc*/ 	.word	0x00038178
        /*02d0*/ 	.short	0x0100
        /*02d2*/ 	.byte	0x08
	.zero		1


	//   ....[40]....
        /*02d4*/ 	.word	0x00000590
        /*02d8*/ 	.word	0x000000ff
        /*02dc*/ 	.word	0x000380a0
        /*02e0*/ 	.short	0x0100
        /*02e2*/ 	.byte	0x08
	.zero		1


	//   ....[41]....
        /*02e4*/ 	.word	0x000005a0
        /*02e8*/ 	.word	0x000000ff
        /*02ec*/ 	.word	0x00038180
        /*02f0*/ 	.short	0x0100
        /*02f2*/ 	.byte	0x08
	.zero		1


	//   ....[42]....
        /*02f4*/ 	.word	0x000005b0
        /*02f8*/ 	.word	0x000000ff
        /*02fc*/ 	.word	0x000380a8
        /*0300*/ 	.short	0x0100
        /*0302*/ 	.byte	0x08
	.zero		1


	//   ....[43]....
        /*0304*/ 	.word	0x000005c0
        /*0308*/ 	.word	0x000000ff
        /*030c*/ 	.word	0x00038188
        /*0310*/ 	.short	0x0100
        /*0312*/ 	.byte	0x08
	.zero		1


	//   ....[44]....
        /*0314*/ 	.word	0x000005d0
        /*0318*/ 	.word	0x000000ff
        /*031c*/ 	.word	0x000380b0
        /*0320*/ 	.short	0x0100
        /*0322*/ 	.byte	0x08
	.zero		1


	//   ....[45]....
        /*0324*/ 	.word	0x000005e0
        /*0328*/ 	.word	0x000000ff
        /*032c*/ 	.word	0x00038190
        /*0330*/ 	.short	0x0100
        /*0332*/ 	.byte	0x08
	.zero		1


	//   ....[46]....
        /*0334*/ 	.word	0x000005f0
        /*0338*/ 	.word	0x000000ff
        /*033c*/ 	.word	0x000380b8
        /*0340*/ 	.short	0x0100
        /*0342*/ 	.byte	0x08
	.zero		1


	//   ....[47]....
        /*0344*/ 	.word	0x00000600
        /*0348*/ 	.word	0x000000ff
        /*034c*/ 	.word	0x00038198
        /*0350*/ 	.short	0x0100
        /*0352*/ 	.byte	0x08
	.zero		1


	//   ....[48]....
        /*0354*/ 	.word	0x00000610
        /*0358*/ 	.word	0x000000ff
        /*035c*/ 	.word	0x000380c0
        /*0360*/ 	.short	0x0100
        /*0362*/ 	.byte	0x08
	.zero		1


	//   ....[49]....
        /*0364*/ 	.word	0x00000620
        /*0368*/ 	.word	0x000000ff
        /*036c*/ 	.word	0x000381a0
        /*0370*/ 	.short	0x0100
        /*0372*/ 	.byte	0x08
	.zero		1


	//   ....[50]....
        /*0374*/ 	.word	0x00000630
        /*0378*/ 	.word	0x000000ff
        /*037c*/ 	.word	0x000380c8
        /*0380*/ 	.short	0x0100
        /*0382*/ 	.byte	0x08
	.zero		1


	//   ....[51]....
        /*0384*/ 	.word	0x00000640
        /*0388*/ 	.word	0x000000ff
        /*038c*/ 	.word	0x000381a8
        /*0390*/ 	.short	0x0100
        /*0392*/ 	.byte	0x08
	.zero		1


	//   ....[52]....
        /*0394*/ 	.word	0x00000650
        /*0398*/ 	.word	0x000000ff
        /*039c*/ 	.word	0x000380d0
        /*03a0*/ 	.short	0x0100
        /*03a2*/ 	.byte	0x08
	.zero		1


	//   ....[53]....
        /*03a4*/ 	.word	0x00000660
        /*03a8*/ 	.word	0x000000ff
        /*03ac*/ 	.word	0x000381b0
        /*03b0*/ 	.short	0x0100
        /*03b2*/ 	.byte	0x08
	.zero		1


	//   ....[54]....
        /*03b4*/ 	.word	0x00000670
        /*03b8*/ 	.word	0x000000ff
        /*03bc*/ 	.word	0x000380d8
        /*03c0*/ 	.short	0x0100
        /*03c2*/ 	.byte	0x08
	.zero		1


	//   ....[55]....
        /*03c4*/ 	.word	0x00000680
        /*03c8*/ 	.word	0x000000ff
        /*03cc*/ 	.word	0x000381b8
        /*03d0*/ 	.short	0x0100
        /*03d2*/ 	.byte	0x08
	.zero		1


	//   ....[56]....
        /*03d4*/ 	.word	0x00000f40
        /*03d8*/ 	.word	0x00000007
        /*03dc*/ 	.word	0x00038000
        /*03e0*/ 	.short	0x010a
        /*03e2*/ 	.byte	0x3f
	.zero		1


	//   ....[57]....
        /*03e4*/ 	.word	0x00001240
        /*03e8*/ 	.word	0x0000000a
        /*03ec*/ 	.word	0x00038000
        /*03f0*/ 	.short	0x010a
        /*03f2*/ 	.byte	0x3f
	.zero		1


	//   ....[58]....
        /*03f4*/ 	.word	0x000013a0
        /*03f8*/ 	.word	0x00000009
        /*03fc*/ 	.word	0x00000000
        /*0400*/ 	.short	0x0101
        /*0402*/ 	.byte	0x3f
	.zero		1


	//   ....[59]....
        /*0404*/ 	.word	0x000015e0
        /*0408*/ 	.word	0x00000003
        /*040c*/ 	.word	0x00000000
        /*0410*/ 	.short	0x0101
        /*0412*/ 	.byte	0x3f
	.zero		1


	//   ....[60]....
        /*0414*/ 	.word	0x00003fa0
        /*0418*/ 	.word	0x00000013
        /*041c*/ 	.word	0x000380e0
        /*0420*/ 	.short	0x010a
        /*0422*/ 	.byte	0x3f
	.zero		1


	//   ....[61]....
        /*0424*/ 	.word	0x000047b0
        /*0428*/ 	.word	0x00000002
        /*042c*/ 	.word	0x00000000
        /*0430*/ 	.short	0x010a
        /*0432*/ 	.byte	0x3f
	.zero		1


	//   ....[62]....
        /*0434*/ 	.word	0x00004860
        /*0438*/ 	.word	0x00000002
        /*043c*/ 	.word	0x00000000
        /*0440*/ 	.short	0x010a
        /*0442*/ 	.byte	0x3f
	.zero		1


	//   ....[63]....
        /*0444*/ 	.word	0x00004910
        /*0448*/ 	.word	0x00000002
        /*044c*/ 	.word	0x00000000
        /*0450*/ 	.short	0x010a
        /*0452*/ 	.byte	0x3f
	.zero		1


	//   ....[64]....
        /*0454*/ 	.word	0x000049c0
        /*0458*/ 	.word	0x00000002
        /*045c*/ 	.word	0x00000000
        /*0460*/ 	.short	0x010a
        /*0462*/ 	.byte	0x3f
	.zero		1


	//   ....[65]....
        /*0464*/ 	.word	0x00004a70
        /*0468*/ 	.word	0x00000002
        /*046c*/ 	.word	0x00000000
        /*0470*/ 	.short	0x010a
        /*0472*/ 	.byte	0x3f
	.zero		1


	//   ....[66]....
        /*0474*/ 	.word	0x00004b20
        /*0478*/ 	.word	0x00000002
        /*047c*/ 	.word	0x00000000
        /*0480*/ 	.short	0x010a
        /*0482*/ 	.byte	0x3f
	.zero		1


	//   ....[67]....
        /*0484*/ 	.word	0x00004bd0
        /*0488*/ 	.word	0x00000002
        /*048c*/ 	.word	0x00000000
        /*0490*/ 	.short	0x010a
        /*0492*/ 	.byte	0x3f
	.zero		1


	//   ....[68]....
        /*0494*/ 	.word	0x00004c80
        /*0498*/ 	.word	0x00000002
        /*049c*/ 	.word	0x00000000
        /*04a0*/ 	.short	0x010a
        /*04a2*/ 	.byte	0x3f
	.zero		1


	//   ....[69]....
        /*04a4*/ 	.word	0x00004d30
        /*04a8*/ 	.word	0x00000002
        /*04ac*/ 	.word	0x00000000
        /*04b0*/ 	.short	0x010a
        /*04b2*/ 	.byte	0x3f
	.zero		1


	//   ....[70]....
        /*04b4*/ 	.word	0x00004de0
        /*04b8*/ 	.word	0x00000002
        /*04bc*/ 	.word	0x00000000
        /*04c0*/ 	.short	0x010a
        /*04c2*/ 	.byte	0x3f
	.zero		1


	//   ....[71]....
        /*04c4*/ 	.word	0x00004e90
        /*04c8*/ 	.word	0x00000002
        /*04cc*/ 	.word	0x00000000
        /*04d0*/ 	.short	0x010a
        /*04d2*/ 	.byte	0x3f
	.zero		1


	//   ....[72]....
        /*04d4*/ 	.word	0x00004f40
        /*04d8*/ 	.word	0x00000002
        /*04dc*/ 	.word	0x00000000
        /*04e0*/ 	.short	0x010a
        /*04e2*/ 	.byte	0x3f
	.zero		1


	//   ....[73]....
        /*04e4*/ 	.word	0x00004ff0
        /*04e8*/ 	.word	0x00000002
        /*04ec*/ 	.word	0x00000000
        /*04f0*/ 	.short	0x010a
        /*04f2*/ 	.byte	0x3f
	.zero		1


	//   ....[74]....
        /*04f4*/ 	.word	0x000050a0
        /*04f8*/ 	.word	0x00000002
        /*04fc*/ 	.word	0x00000000
        /*0500*/ 	.short	0x010a
        /*0502*/ 	.byte	0x3f
	.zero		1


	//   ....[75]....
        /*0504*/ 	.word	0x00005150
        /*0508*/ 	.word	0x00000002
        /*050c*/ 	.word	0x00000000
        /*0510*/ 	.short	0x010a
        /*0512*/ 	.byte	0x3f
	.zero		1


	//   ....[76]....
        /*0514*/ 	.word	0x00005200
        /*0518*/ 	.word	0x00000002
        /*051c*/ 	.word	0x00000000
        /*0520*/ 	.short	0x010a
        /*0522*/ 	.byte	0x3f
	.zero		1


	//   ....[77]....
        /*0524*/ 	.word	0x000052b0
        /*0528*/ 	.word	0x00000002
        /*052c*/ 	.word	0x00000000
        /*0530*/ 	.short	0x010a
        /*0532*/ 	.byte	0x3f
	.zero		1


	//   ....[78]....
        /*0534*/ 	.word	0x00005360
        /*0538*/ 	.word	0x00000002
        /*053c*/ 	.word	0x00000000
        /*0540*/ 	.short	0x010a
        /*0542*/ 	.byte	0x3f
	.zero		1


	//   ....[79]....
        /*0544*/ 	.word	0x00005410
        /*0548*/ 	.word	0x00000002
        /*054c*/ 	.word	0x00000000
        /*0550*/ 	.short	0x010a
        /*0552*/ 	.byte	0x3f
	.zero		1


	//   ....[80]....
        /*0554*/ 	.word	0x000054c0
        /*0558*/ 	.word	0x00000002
        /*055c*/ 	.word	0x00000000
        /*0560*/ 	.short	0x010a
        /*0562*/ 	.byte	0x3f
	.zero		1


	//   ....[81]....
        /*0564*/ 	.word	0x00005570
        /*0568*/ 	.word	0x00000002
        /*056c*/ 	.word	0x00000000
        /*0570*/ 	.short	0x010a
        /*0572*/ 	.byte	0x3f
	.zero		1


	//   ....[82]....
        /*0574*/ 	.word	0x00005620
        /*0578*/ 	.word	0x00000002
        /*057c*/ 	.word	0x00000000
        /*0580*/ 	.short	0x010a
        /*0582*/ 	.byte	0x3f
	.zero		1


	//   ....[83]....
        /*0584*/ 	.word	0x000056d0
        /*0588*/ 	.word	0x00000002
        /*058c*/ 	.word	0x00000000
        /*0590*/ 	.short	0x010a
        /*0592*/ 	.byte	0x3f
	.zero		1


	//   ....[84]....
        /*0594*/ 	.word	0x00005780
        /*0598*/ 	.word	0x00000002
        /*059c*/ 	.word	0x00000000
        /*05a0*/ 	.short	0x010a
        /*05a2*/ 	.byte	0x3f
	.zero		1


	//   ....[85]....
        /*05a4*/ 	.word	0x00005830
        /*05a8*/ 	.word	0x00000002
        /*05ac*/ 	.word	0x00000000
        /*05b0*/ 	.short	0x010a
        /*05b2*/ 	.byte	0x3f
	.zero		1


	//   ....[86]....
        /*05b4*/ 	.word	0x000058e0
        /*05b8*/ 	.word	0x00000002
        /*05bc*/ 	.word	0x00000000
        /*05c0*/ 	.short	0x010a
        /*05c2*/ 	.byte	0x3f
	.zero		1


	//   ....[87]....
        /*05c4*/ 	.word	0x00005990
        /*05c8*/ 	.word	0x00000002
        /*05cc*/ 	.word	0x00000000
        /*05d0*/ 	.short	0x010a
        /*05d2*/ 	.byte	0x3f
	.zero		1


	//   ....[88]....
        /*05d4*/ 	.word	0x00005a40
        /*05d8*/ 	.word	0x00000003
        /*05dc*/ 	.word	0x00000000
        /*05e0*/ 	.short	0x010a
        /*05e2*/ 	.byte	0x3f
	.zero		1


	//----- nvinfo : EIATTR_NUM_MBARRIERS
	.align		4
.L_26:
        /*05e4*/ 	.byte	0x03, 0x38
        /*05e6*/ 	.short	0x0038


	//----- nvinfo : EIATTR_EXIT_INSTR_OFFSETS
	.align		4
        /*05e8*/ 	.byte	0x04, 0x1c
        /*05ea*/ 	.short	(.L_28 - .L_27)


	//   ....[0]....
.L_27:
        /*05ec*/ 	.word	0x00000d70


	//   ....[1]....
        /*05f0*/ 	.word	0x00001730


	//   ....[2]....
        /*05f4*/ 	.word	0x00003470


	//   ....[3]....
        /*05f8*/ 	.word	0x00003490


	//   ....[4]....
        /*05fc*/ 	.word	0x00003d90


	//   ....[5]....
        /*0600*/ 	.word	0x00003db0


	//   ....[6]....
        /*0604*/ 	.word	0x00003dd0


	//   ....[7]....
        /*0608*/ 	.word	0x000046a0


	//   ....[8]....
        /*060c*/ 	.word	0x00005a70


	//----- nvinfo : EIATTR_MAX_THREADS
	.align		4
.L_28:
        /*0610*/ 	.byte	0x04, 0x05
        /*0612*/ 	.short	(.L_30 - .L_29)
.L_29:
        /*0614*/ 	.word	0x00000100
        /*0618*/ 	.word	0x00000001
        /*061c*/ 	.word	0x00000001


	//----- nvinfo : EIATTR_CRS_STACK_SIZE
	.align		4
.L_30:
        /*0620*/ 	.byte	0x04, 0x1e
        /*0622*/ 	.short	(.L_32 - .L_31)
.L_31:
        /*0624*/ 	.word	0x00000000


	//----- nvinfo : EIATTR_CBANK_PARAM_SIZE
	.align		4
.L_32:
        /*0628*/ 	.byte	0x03, 0x19
        /*062a*/ 	.short	0x0470


	//----- nvinfo : EIATTR_PARAM_CBANK
	.align		4
        /*062c*/ 	.byte	0x04, 0x0a
        /*062e*/ 	.short	(.L_34 - .L_33)
	.align		4
.L_33:
        /*0630*/ 	.word	index@(.nv.constant0._ZN7cutlass13device_kernelINS_4conv6kernel13ConvUniversalINS1_16ConvProblemShapeILNS1_8OperatorE0ELi3EEENS1_10collective14CollectiveConvINS1_46MainloopSm90TmaGmmaWarpSpecializedImplicitGemmILS5_0ELi28ELi3EN4cute5tupleIJNSA_1CILi2EEENSC_ILi1EEESE_EEENS1_36KernelImplicitTmaWarpSpecializedSm90ELi1EEENSB_IJNSC_ILi64EEESI_NSB_IJSI_EEEEEENS_12float_e4m3_tESL_NSA_8TiledMMAINSA_8MMA_AtomIJNSA_4SM904GMMA30MMA_64x64x32_F32E4M3E4M3_SS_TNILNSP_7ScaleInE1ELSR_1EEEEEENSA_6LayoutINSB_IJSE_SE_SE_EEENSB_IJNSC_ILi0EEESW_SW_EEEEENSB_IJNSA_10UnderscoreESZ_SZ_EEEEENS7_6detail26Sm90ImplicitGemmTileTraitsINSA_20SM90_TMA_LOAD_IM2COLENSA_14ComposedLayoutINSA_7SwizzleILi2ELi4ELi3EEENSA_18smem_ptr_flag_bitsILi8EEENSU_INSB_IJNSB_IJNSC_ILi8EEES1A_EEENSB_IJSI_SE_EEENSB_IJSE_NSC_ILi28EEEEEEEEENSB_IJNSB_IJSI_NSC_ILi512EEEEEENSB_IJSE_SW_EEENSB_IJSW_NSC_ILi4096EEEEEEEEEEEEEvEENS13_INSA_23SM90_TMA_LOAD_MULTICASTES1N_vEEEENS_8epilogue10collective6detail29Sm90TmaWarpSpecializedAdapterINS1T_15DefaultEpilogueISL_NSB_IJNSB_IJllllEEESE_SW_EEES1Y_NS1S_6thread17LinearCombinationISL_Li1EffLNS1Z_9ScaleType4KindE0ELNS_15FloatRoundStyleE2ESL_EENS_4gemm15EpilogueDefaultEEEEEvvEEEEvNT_6ParamsE)
        /*0634*/ 	.short	0x0210
        /*0636*/ 	.short	0x0470


	//----- nvinfo : EIATTR_SW_WAR
	.align		4
.L_34:
        /*0638*/ 	.byte	0x04, 0x36
        /*063a*/ 	.short	(.L_36 - .L_35)
.L_35:
        /*063c*/ 	.word	0x00000008
.L_36:


//--------------------- .nv.callgraph             --------------------------
	.section	.nv.callgraph,"",@"SHT_CUDA_CALLGRAPH"
	.align	4
	.sectionentsize	8
	.align		4
        /*0000*/ 	.word	0x00000000
	.align		4
        /*0004*/ 	.word	0xffffffff
	.align		4
        /*0008*/ 	.word	0x00000000
	.align		4
        /*000c*/ 	.word	0xfffffffe
	.align		4
        /*0010*/ 	.word	0x00000000
	.align		4
        /*0014*/ 	.word	0xfffffffd
	.align		4
        /*0018*/ 	.word	0x00000000
	.align		4
        /*001c*/ 	.word	0xfffffffc


//--------------------- .nv.constant4             --------------------------
	.section	.nv.constant4,"a",@progbits
	.align	8
	.align		8
.nv.constant4:
        /*0000*/ 	.dword	_ZN39_INTERNAL_8caf0fe9_4_k_cu_e0d612c1_31294cuda3std3__45__cpo5beginE
	.align		8
        /*0008*/ 	.dword	_ZN39_INTERNAL_8caf0fe9_4_k_cu_e0d612c1_31294cuda3std3__45__cpo3endE
	.align		8
        /*0010*/ 	.dword	_ZN39_INTERNAL_8caf0fe9_4_k_cu_e0d612c1_31294cuda3std3__45__cpo6cbeginE
	.align		8
        /*0018*/ 	.dword	_ZN39_INTERNAL_8caf0fe9_4_k_cu_e0d612c1_31294cuda3std3__45__cpo4cendE
	.align		8
        /*0020*/ 	.dword	_ZN39_INTERNAL_8caf0fe9_4_k_cu_e0d612c1_31294cuda3std3__441_GLOBAL__N__8caf0fe9_4_k_cu_e0d612c1_31296ignoreE
	.align		8
        /*0028*/ 	.dword	_ZN39_INTERNAL_8caf0fe9_4_k_cu_e0d612c1_31294cuda3std3__419piecewise_constructE
	.align		8
        /*0030*/ 	.dword	_ZN39_INTERNAL_8caf0fe9_4_k_cu_e0d612c1_31294cuda3std3__48in_placeE
	.align		8
        /*0038*/ 	.dword	_ZN39_INTERNAL_8caf0fe9_4_k_cu_e0d612c1_31294cuda3std6ranges3__45__cpo4swapE
	.align		8
        /*0040*/ 	.dword	_ZN39_INTERNAL_8caf0fe9_4_k_cu_e0d612c1_31294cuda3std6ranges3__45__cpo9iter_moveE
	.align		8
        /*0048*/ 	.dword	_ZN39_INTERNAL_8caf0fe9_4_k_cu_e0d612c1_31294cute7productE
	.align		8
        /*0050*/ 	.dword	_ZN39_INTERNAL_8caf0fe9_4_k_cu_e0d612c1_31294cute1_E


//--------------------- .text._ZN7cutlass13device_kernelINS_4conv6kernel13ConvUniversalINS1_16ConvProblemShapeILNS1_8OperatorE0ELi3EEENS1_10collective14CollectiveConvINS1_46MainloopSm90TmaGmmaWarpSpecializedImplicitGemmILS5_0ELi28ELi3EN4cute5tupleIJNSA_1CILi2EEENSC_ILi1EEESE_EEENS1_36KernelImplicitTmaWarpSpecializedSm90ELi1EEENSB_IJNSC_ILi64EEESI_NSB_IJSI_EEEEEENS_12float_e4m3_tESL_NSA_8TiledMMAINSA_8MMA_AtomIJNSA_4SM904GMMA30MMA_64x64x32_F32E4M3E4M3_SS_TNILNSP_7ScaleInE1ELSR_1EEEEEENSA_6LayoutINSB_IJSE_SE_SE_EEENSB_IJNSC_ILi0EEESW_SW_EEEEENSB_IJNSA_10UnderscoreESZ_SZ_EEEEENS7_6detail26Sm90ImplicitGemmTileTraitsINSA_20SM90_TMA_LOAD_IM2COLENSA_14ComposedLayoutINSA_7SwizzleILi2ELi4ELi3EEENSA_18smem_ptr_flag_bitsILi8EEENSU_INSB_IJNSB_IJNSC_ILi8EEES1A_EEENSB_IJSI_SE_EEENSB_IJSE_NSC_ILi28EEEEEEEEENSB_IJNSB_IJSI_NSC_ILi512EEEEEENSB_IJSE_SW_EEENSB_IJSW_NSC_ILi4096EEEEEEEEEEEEEvEENS13_INSA_23SM90_TMA_LOAD_MULTICASTES1N_vEEEENS_8epilogue10collective6detail29Sm90TmaWarpSpecializedAdapterINS1T_15DefaultEpilogueISL_NSB_IJNSB_IJllllEEESE_SW_EEES1Y_NS1S_6thread17LinearCombinationISL_Li1EffLNS1Z_9ScaleType4KindE0ELNS_15FloatRoundStyleE2ESL_EENS_4gemm15EpilogueDefaultEEEEEvvEEEEvNT_6ParamsE --------------------------
	.section	.text._ZN7cutlass13device_kernelINS_4conv6kernel13ConvUniversalINS1_16ConvProblemShapeILNS1_8OperatorE0ELi3EEENS1_10collective14CollectiveConvINS1_46MainloopSm90TmaGmmaWarpSpecializedImplicitGemmILS5_0ELi28ELi3EN4cute5tupleIJNSA_1CILi2EEENSC_ILi1EEESE_EEENS1_36KernelImplicitTmaWarpSpecializedSm90ELi1EEENSB_IJNSC_ILi64EEESI_NSB_IJSI_EEEEEENS_12float_e4m3_tESL_NSA_8TiledMMAINSA_8MMA_AtomIJNSA_4SM904GMMA30MMA_64x64x32_F32E4M3E4M3_SS_TNILNSP_7ScaleInE1ELSR_1EEEEEENSA_6LayoutINSB_IJSE_SE_SE_EEENSB_IJNSC_ILi0EEESW_SW_EEEEENSB_IJNSA_10UnderscoreESZ_SZ_EEEEENS7_6detail26Sm90ImplicitGemmTileTraitsINSA_20SM90_TMA_LOAD_IM2COLENSA_14ComposedLayoutINSA_7SwizzleILi2ELi4ELi3EEENSA_18smem_ptr_flag_bitsILi8EEENSU_INSB_IJNSB_IJNSC_ILi8EEES1A_EEENSB_IJSI_SE_EEENSB_IJSE_NSC_ILi28EEEEEEEEENSB_IJNSB_IJSI_NSC_ILi512EEEEEENSB_IJSE_SW_EEENSB_IJSW_NSC_ILi4096EEEEEEEEEEEEEvEENS13_INSA_23SM90_TMA_LOAD_MULTICASTES1N_vEEEENS_8epilogue10collective6detail29Sm90TmaWarpSpecializedAdapterINS1T_15DefaultEpilogueISL_NSB_IJNSB_IJllllEEESE_SW_EEES1Y_NS1S_6thread17LinearCombinationISL_Li1EffLNS1Z_9ScaleType4KindE0ELNS_15FloatRoundStyleE2ESL_EENS_4gemm15EpilogueDefaultEEEEEvvEEEEvNT_6ParamsE,"ax",@progbits
	.align	128
.text._ZN7cutlass13device_kernelINS_4conv6kernel13ConvUniversalINS1_16ConvProblemShapeILNS1_8OperatorE0ELi3EEENS1_10collective14CollectiveConvINS1_46MainloopSm90TmaGmmaWarpSpecializedImplicitGemmILS5_0ELi28ELi3EN4cute5tupleIJNSA_1CILi2EEENSC_ILi1EEESE_EEENS1_36KernelImplicitTmaWarpSpecializedSm90ELi1EEENSB_IJNSC_ILi64EEESI_NSB_IJSI_EEEEEENS_12float_e4m3_tESL_NSA_8TiledMMAINSA_8MMA_AtomIJNSA_4SM904GMMA30MMA_64x64x32_F32E4M3E4M3_SS_TNILNSP_7ScaleInE1ELSR_1EEEEEENSA_6LayoutINSB_IJSE_SE_SE_EEENSB_IJNSC_ILi0EEESW_SW_EEEEENSB_IJNSA_10UnderscoreESZ_SZ_EEEEENS7_6detail26Sm90ImplicitGemmTileTraitsINSA_20SM90_TMA_LOAD_IM2COLENSA_14ComposedLayoutINSA_7SwizzleILi2ELi4ELi3EEENSA_18smem_ptr_flag_bitsILi8EEENSU_INSB_IJNSB_IJNSC_ILi8EEES1A_EEENSB_IJSI_SE_EEENSB_IJSE_NSC_ILi28EEEEEEEEENSB_IJNSB_IJSI_NSC_ILi512EEEEEENSB_IJSE_SW_EEENSB_IJSW_NSC_ILi4096EEEEEEEEEEEEEvEENS13_INSA_23SM90_TMA_LOAD_MULTICASTES1N_vEEEENS_8epilogue10collective6detail29Sm90TmaWarpSpecializedAdapterINS1T_15DefaultEpilogueISL_NSB_IJNSB_IJllllEEESE_SW_EEES1Y_NS1S_6thread17LinearCombinationISL_Li1EffLNS1Z_9ScaleType4KindE0ELNS_15FloatRoundStyleE2ESL_EENS_4gemm15EpilogueDefaultEEEEEvvEEEEvNT_6ParamsE:
        .type           _ZN7cutlass13device_kernelINS_4conv6kernel13ConvUniversalINS1_16ConvProblemShapeILNS1_8OperatorE0ELi3EEENS1_10collective14CollectiveConvINS1_46MainloopSm90TmaGmmaWarpSpecializedImplicitGemmILS5_0ELi28ELi3EN4cute5tupleIJNSA_1CILi2EEENSC_ILi1EEESE_EEENS1_36KernelImplicitTmaWarpSpecializedSm90ELi1EEENSB_IJNSC_ILi64EEESI_NSB_IJSI_EEEEEENS_12float_e4m3_tESL_NSA_8TiledMMAINSA_8MMA_AtomIJNSA_4SM904GMMA30MMA_64x64x32_F32E4M3E4M3_SS_TNILNSP_7ScaleInE1ELSR_1EEEEEENSA_6LayoutINSB_IJSE_SE_SE_EEENSB_IJNSC_ILi0EEESW_SW_EEEEENSB_IJNSA_10UnderscoreESZ_SZ_EEEEENS7_6detail26Sm90ImplicitGemmTileTraitsINSA_20SM90_TMA_LOAD_IM2COLENSA_14ComposedLayoutINSA_7SwizzleILi2ELi4ELi3EEENSA_18smem_ptr_flag_bitsILi8EEENSU_INSB_IJNSB_IJNSC_ILi8EEES1A_EEENSB_IJSI_SE_EEENSB_IJSE_NSC_ILi28EEEEEEEEENSB_IJNSB_IJSI_NSC_ILi512EEEEEENSB_IJSE_SW_EEENSB_IJSW_NSC_ILi4096EEEEEEEEEEEEEvEENS13_INSA_23SM90_TMA_LOAD_MULTICASTES1N_vEEEENS_8epilogue10collective6detail29Sm90TmaWarpSpecializedAdapterINS1T_15DefaultEpilogueISL_NSB_IJNSB_IJllllEEESE_SW_EEES1Y_NS1S_6thread17LinearCombinationISL_Li1EffLNS1Z_9ScaleType4KindE0ELNS_15FloatRoundStyleE2ESL_EENS_4gemm15EpilogueDefaultEEEEEvvEEEEvNT_6ParamsE,@function
        .size           _ZN7cutlass13device_kernelINS_4conv6kernel13ConvUniversalINS1_16ConvProblemShapeILNS1_8OperatorE0ELi3EEENS1_10collective14CollectiveConvINS1_46MainloopSm90TmaGmmaWarpSpecializedImplicitGemmILS5_0ELi28ELi3EN4cute5tupleIJNSA_1CILi2EEENSC_ILi1EEESE_EEENS1_36KernelImplicitTmaWarpSpecializedSm90ELi1EEENSB_IJNSC_ILi64EEESI_NSB_IJSI_EEEEEENS_12float_e4m3_tESL_NSA_8TiledMMAINSA_8MMA_AtomIJNSA_4SM904GMMA30MMA_64x64x32_F32E4M3E4M3_SS_TNILNSP_7ScaleInE1ELSR_1EEEEEENSA_6LayoutINSB_IJSE_SE_SE_EEENSB_IJNSC_ILi0EEESW_SW_EEEEENSB_IJNSA_10UnderscoreESZ_SZ_EEEEENS7_6detail26Sm90ImplicitGemmTileTraitsINSA_20SM90_TMA_LOAD_IM2COLENSA_14ComposedLayoutINSA_7SwizzleILi2ELi4ELi3EEENSA_18smem_ptr_flag_bitsILi8EEENSU_INSB_IJNSB_IJNSC_ILi8EEES1A_EEENSB_IJSI_SE_EEENSB_IJSE_NSC_ILi28EEEEEEEEENSB_IJNSB_IJSI_NSC_ILi512EEEEEENSB_IJSE_SW_EEENSB_IJSW_NSC_ILi4096EEEEEEEEEEEEEvEENS13_INSA_23SM90_TMA_LOAD_MULTICASTES1N_vEEEENS_8epilogue10collective6detail29Sm90TmaWarpSpecializedAdapterINS1T_15DefaultEpilogueISL_NSB_IJNSB_IJllllEEESE_SW_EEES1Y_NS1S_6thread17LinearCombinationISL_Li1EffLNS1Z_9ScaleType4KindE0ELNS_15FloatRoundStyleE2ESL_EENS_4gemm15EpilogueDefaultEEEEEvvEEEEvNT_6ParamsE,(.L_x_128 - _ZN7cutlass13device_kernelINS_4conv6kernel13ConvUniversalINS1_16ConvProblemShapeILNS1_8OperatorE0ELi3EEENS1_10collective14CollectiveConvINS1_46MainloopSm90TmaGmmaWarpSpecializedImplicitGemmILS5_0ELi28ELi3EN4cute5tupleIJNSA_1CILi2EEENSC_ILi1EEESE_EEENS1_36KernelImplicitTmaWarpSpecializedSm90ELi1EEENSB_IJNSC_ILi64EEESI_NSB_IJSI_EEEEEENS_12float_e4m3_tESL_NSA_8TiledMMAINSA_8MMA_AtomIJNSA_4SM904GMMA30MMA_64x64x32_F32E4M3E4M3_SS_TNILNSP_7ScaleInE1ELSR_1EEEEEENSA_6LayoutINSB_IJSE_SE_SE_EEENSB_IJNSC_ILi0EEESW_SW_EEEEENSB_IJNSA_10UnderscoreESZ_SZ_EEEEENS7_6detail26Sm90ImplicitGemmTileTraitsINSA_20SM90_TMA_LOAD_IM2COLENSA_14ComposedLayoutINSA_7SwizzleILi2ELi4ELi3EEENSA_18smem_ptr_flag_bitsILi8EEENSU_INSB_IJNSB_IJNSC_ILi8EEES1A_EEENSB_IJSI_SE_EEENSB_IJSE_NSC_ILi28EEEEEEEEENSB_IJNSB_IJSI_NSC_ILi512EEEEEENSB_IJSE_SW_EEENSB_IJSW_NSC_ILi4096EEEEEEEEEEEEEvEENS13_INSA_23SM90_TMA_LOAD_MULTICASTES1N_vEEEENS_8epilogue10collective6detail29Sm90TmaWarpSpecializedAdapterINS1T_15DefaultEpilogueISL_NSB_IJNSB_IJllllEEESE_SW_EEES1Y_NS1S_6thread17LinearCombinationISL_Li1EffLNS1Z_9ScaleType4KindE0ELNS_15FloatRoundStyleE2ESL_EENS_4gemm15EpilogueDefaultEEEEEvvEEEEvNT_6ParamsE)
        .other          _ZN7cutlass13device_kernelINS_4conv6kernel13ConvUniversalINS1_16ConvProblemShapeILNS1_8OperatorE0ELi3EEENS1_10collective14CollectiveConvINS1_46MainloopSm90TmaGmmaWarpSpecializedImplicitGemmILS5_0ELi28ELi3EN4cute5tupleIJNSA_1CILi2EEENSC_ILi1EEESE_EEENS1_36KernelImplicitTmaWarpSpecializedSm90ELi1EEENSB_IJNSC_ILi64EEESI_NSB_IJSI_EEEEEENS_12float_e4m3_tESL_NSA_8TiledMMAINSA_8MMA_AtomIJNSA_4SM904GMMA30MMA_64x64x32_F32E4M3E4M3_SS_TNILNSP_7ScaleInE1ELSR_1EEEEEENSA_6LayoutINSB_IJSE_SE_SE_EEENSB_IJNSC_ILi0EEESW_SW_EEEEENSB_IJNSA_10UnderscoreESZ_SZ_EEEEENS7_6detail26Sm90ImplicitGemmTileTraitsINSA_20SM90_TMA_LOAD_IM2COLENSA_14ComposedLayoutINSA_7SwizzleILi2ELi4ELi3EEENSA_18smem_ptr_flag_bitsILi8EEENSU_INSB_IJNSB_IJNSC_ILi8EEES1A_EEENSB_IJSI_SE_EEENSB_IJSE_NSC_ILi28EEEEEEEEENSB_IJNSB_IJSI_NSC_ILi512EEEEEENSB_IJSE_SW_EEENSB_IJSW_NSC_ILi4096EEEEEEEEEEEEEvEENS13_INSA_23SM90_TMA_LOAD_MULTICASTES1N_vEEEENS_8epilogue10collective6detail29Sm90TmaWarpSpecializedAdapterINS1T_15DefaultEpilogueISL_NSB_IJNSB_IJllllEEESE_SW_EEES1Y_NS1S_6thread17LinearCombinationISL_Li1EffLNS1Z_9ScaleType4KindE0ELNS_15FloatRoundStyleE2ESL_EENS_4gemm15EpilogueDefaultEEEEEvvEEEEvNT_6ParamsE,@"STO_CUDA_ENTRY STV_DEFAULT"
_ZN7cutlass13device_kernelINS_4conv6kernel13ConvUniversalINS1_16ConvProblemShapeILNS1_8OperatorE0ELi3EEENS1_10collective14CollectiveConvINS1_46MainloopSm90TmaGmmaWarpSpecializedImplicitGemmILS5_0ELi28ELi3EN4cute5tupleIJNSA_1CILi2EEENSC_ILi1EEESE_EEENS1_36KernelImplicitTmaWarpSpecializedSm90ELi1EEENSB_IJNSC_ILi64EEESI_NSB_IJSI_EEEEEENS_12float_e4m3_tESL_NSA_8TiledMMAINSA_8MMA_AtomIJNSA_4SM904GMMA30MMA_64x64x32_F32E4M3E4M3_SS_TNILNSP_7ScaleInE1ELSR_1EEEEEENSA_6LayoutINSB_IJSE_SE_SE_EEENSB_IJNSC_ILi0EEESW_SW_EEEEENSB_IJNSA_10UnderscoreESZ_SZ_EEEEENS7_6detail26Sm90ImplicitGemmTileTraitsINSA_20SM90_TMA_LOAD_IM2COLENSA_14ComposedLayoutINSA_7SwizzleILi2ELi4ELi3EEENSA_18smem_ptr_flag_bitsILi8EEENSU_INSB_IJNSB_IJNSC_ILi8EEES1A_EEENSB_IJSI_SE_EEENSB_IJSE_NSC_ILi28EEEEEEEEENSB_IJNSB_IJSI_NSC_ILi512EEEEEENSB_IJSE_SW_EEENSB_IJSW_NSC_ILi4096EEEEEEEEEEEEEvEENS13_INSA_23SM90_TMA_LOAD_MULTICASTES1N_vEEEENS_8epilogue10collective6detail29Sm90TmaWarpSpecializedAdapterINS1T_15DefaultEpilogueISL_NSB_IJNSB_IJllllEEESE_SW_EEES1Y_NS1S_6thread17LinearCombinationISL_Li1EffLNS1Z_9ScaleType4KindE0ELNS_15FloatRoundStyleE2ESL_EENS_4gemm15EpilogueDefaultEEEEEvvEEEEvNT_6ParamsE:
[----:B------:R-:W-:Y:S01]  /*0000*/  LDC R1, c[0x0][0x28] ;  /* 0x00000a00ff017b82 */ /* 0x000fe20000000800 */
[----:B------:R-:W0:Y:S01]  /*0010*/  S2R R7, SR_TID.X ;  /* 0x0000000000077919 */ /* 0x000e220000002100 */
[----:B------:R-:W-:Y:S01]  /*0020*/  ELECT P0, URZ, PT ;  /* 0x00000000003f782f */ /* 0x000fe20003800000 */
[----:B------:R-:W-:Y:S01]  /*0030*/  BSSY B0, `(.L_x_0) ;  /* 0x0000010000007945 */ /* 0x000fe20003800000 */
[----:B------:R-:W1:Y:S01]  /*0040*/  S2R R6, SR_CTAID.X ;  /* 0x0000000000067919 */ /* 0x000e620000002500 */
[--C-:B0-----:R-:W-:Y:S02]  /*0050*/  SHF.R.U32.HI R0, RZ, 0x5, R7.reuse ;  /* 0x00000005ff007819 */ /* 0x101fe40000011607 */
[----:B------:R-:W-:-:S03]  /*0060*/  SHF.R.U32.HI R10, RZ, 0x7, R7 ;  /* 0x00000007ff0a7819 */ /* 0x000fc60000011607 */
[----:B------:R-:W0:Y:S04]  /*0070*/  SHFL.IDX PT, R2, R0, RZ, 0x1f ;  /* 0x00001fff00027589 */ /* 0x000e2800000e0000 */
[----:B------:R-:W2:Y:S01]  /*0080*/  SHFL.IDX PT, R10, R10, RZ, 0x1f ;  /* 0x00001fff0a0a7589 */ /* 0x000ea200000e0000 */
[----:B0-----:R-:W-:-:S13]  /*0090*/  ISETP.NE.OR P0, PT, R2, RZ, !P0 ;  /* 0x000000ff0200720c */ /* 0x001fda0004705670 */
[----:B-12---:R-:W-:Y:S05]  /*00a0*/  @P0 BRA `(.L_x_1) ;  /* 0x0000000000200947 */ /* 0x006fea0003800000 */
[----:B------:R-:W-:Y:S02]  /*00b0*/  ULDC.64 UR4, c[0x0][0x198] ;  /* 0x0000660000047ab9 */ /* 0x000fe40000000a00 */
[----:B------:R-:W-:Y:S02]  /*00c0*/  UIADD3 UR6, UP0, UR4, 0xf0, URZ ;  /* 0x000000f004067890 */ /* 0x000fe4000ff1e03f */
[----:B------:R-:W-:Y:S02]  /*00d0*/  UIADD3 UR4, UP1, UR4, 0x270, URZ ;  /* 0x0000027004047890 */ /* 0x000fe4000ff3e03f */
[----:B------:R-:W-:Y:S02]  /*00e0*/  UIADD3.X UR7, URZ, UR5, URZ, UP0, !UPT ;  /* 0x000000053f077290 */ /* 0x000fe400087fe43f */
[----:B------:R-:W-:-:S07]  /*00f0*/  UIADD3.X UR5, URZ, UR5, URZ, UP1, !UPT ;  /* 0x000000053f057290 */ /* 0x000fce0008ffe43f */
[----:B------:R0:W-:Y:S02]  /*0100*/  UTMACCTL.PF [UR6] ;  /* 0x00000000060079b9 */ /* 0x0001e40008040000 */
[----:B------:R0:W-:Y:S02]  /*0110*/  UTMACCTL.PF [UR4] ;  /* 0x00000000040079b9 */ /* 0x0001e40008040000 */
[----:B0-----:R-:W-:Y:S01]  /*0120*/  NOP ;  /* 0x0000000000007918 */ /* 0x001fe20000000000 */
.L_x_1:
[----:B------:R-:W-:Y:S05]  /*0130*/  BSYNC B0 ;  /* 0x0000000000007941 */ /* 0x000fea0003800000 */
.L_x_0:
[----:B------:R-:W0:Y:S01]  /*0140*/  SHFL.IDX PT, R0, R0, RZ, 0x1f ;  /* 0x00001fff00007589 */ /* 0x000e2200000e0000 */
[----:B------:R-:W-:Y:S02]  /*0150*/  SHF.R.S32.HI R4, RZ, 0x1f, R7 ;  /* 0x0000001fff047819 */ /* 0x000fe40000011407 */
[----:B------:R-:W-:Y:S01]  /*0160*/  I2FP.F32.U32 R11, R6 ;  /* 0x00000006000b7245 */ /* 0x000fe20000201000 */
[----:B------:R-:W1:Y:S01]  /*0170*/  S2R R9, SR_CTAID.Y ;  /* 0x0000000000097919 */ /* 0x000e620000002600 */
[----:B------:R-:W-:-:S04]  /*0180*/  LEA.HI R4, R4, R7, RZ, 0x7 ;  /* 0x0000000704047211 */ /* 0x000fc800078f38ff */
[----:B------:R-:W-:-:S05]  /*0190*/  LOP3.LUT R4, R4, 0xffffff80, RZ, 0xc0, !PT ;  /* 0xffffff8004047812 */ /* 0x000fca00078ec0ff */
[----:B------:R-:W-:-:S05]  /*01a0*/  IMAD.IADD R8, R7, 0x1, -R4 ;  /* 0x0000000107087824 */ /* 0x000fca00078e0a04 */
[----:B------:R-:W-:-:S04]  /*01b0*/  SHF.R.S32.HI R3, RZ, 0x1f, R8 ;  /* 0x0000001fff037819 */ /* 0x000fc80000011408 */
[----:B------:R-:W-:Y:S02]  /*01c0*/  LEA.HI R3, R3, R8, RZ, 0x3 ;  /* 0x0000000803037211 */ /* 0x000fe400078f18ff */
[----:B0-----:R-:W-:Y:S02]  /*01d0*/  ISETP.NE.AND P0, PT, R0, RZ, PT ;  /* 0x000000ff0000720c */ /* 0x001fe40003f05270 */
[--C-:B------:R-:W-:Y:S02]  /*01e0*/  SHF.R.S32.HI R4, RZ, 0x3, R3.reuse ;  /* 0x00000003ff047819 */ /* 0x100fe40000011403 */
[----:B------:R-:W-:Y:S02]  /*01f0*/  SHF.R.S32.HI R3, RZ, 0x1f, R3 ;  /* 0x0000001fff037819 */ /* 0x000fe40000011403 */
[----:B------:R-:W-:-:S07]  /*0200*/  SHF.R.S32.HI R5, RZ, 0x1f, R0 ;  /* 0x0000001fff057819 */ /* 0x000fce0000011400 */
[----:B-1----:R-:W-:Y:S05]  /*0210*/  @P0 BRA `(.L_x_2) ;  /* 0x0000000400240947 */ /* 0x002fea0003800000 */
[----:B------:R-:W-:Y:S01]  /*0220*/  ELECT P0, URZ, PT ;  /* 0x00000000003f782f */ /* 0x000fe20003800000 */
[----:B------:R-:W-:-:S12]  /*0230*/  BSSY B0, `(.L_x_2) ;  /* 0x0000047000007945 */ /* 0x000fd80003800000 */
[----:B------:R-:W-:Y:S05]  /*0240*/  @!P0 BRA `(.L_x_3) ;  /* 0x0000000400148947 */ /* 0x000fea0003800000 */
[----:B------:R-:W0:Y:S01]  /*0250*/  S2UR UR8, SR_CgaCtaId ;  /* 0x00000000000879c3 */ /* 0x000e220000008800 */
[----:B------:R-:W-:Y:S01]  /*0260*/  UMOV UR4, 0x400 ;  /* 0x0000040000047882 */ /* 0x000fe20000000000 */
[----:B------:R-:W-:Y:S01]  /*0270*/  UMOV UR5, 0x1 ;  /* 0x0000000100057882 */ /* 0x000fe20000000000 */
[----:B------:R-:W-:Y:S02]  /*0280*/  UMOV UR6, 0x2 ;  /* 0x0000000200067882 */ /* 0x000fe40000000000 */
[----:B------:R-:W-:-:S04]  /*0290*/  UIADD3 UR6, -UR6, 0x100000, URZ ;  /* 0x0010000006067890 */ /* 0x000fc8000fffe13f */
[----:B------:R-:W-:Y:S02]  /*02a0*/  USHF.L.U32 UR7, UR6, 0xb, URZ ;  /* 0x0000000b06077899 */ /* 0x000fe4000800063f */
[----:B------:R-:W-:Y:S02]  /*02b0*/  USHF.L.U32 UR6, UR6, 0x1, URZ ;  /* 0x0000000106067899 */ /* 0x000fe4000800063f */
[----:B0-----:R-:W-:Y:S02]  /*02c0*/  ULEA UR8, UR8, UR4, 0x18 ;  /* 0x0000000408087291 */ /* 0x001fe4000f8ec03f */
[----:B------:R-:W-:-:S04]  /*02d0*/  UIADD3 UR4, -UR5, 0x100000, URZ ;  /* 0x0010000005047890 */ /* 0x000fc8000fffe13f */
[----:B------:R-:W-:Y:S02]  /*02e0*/  USHF.L.U32 UR5, UR4, 0xb, URZ ;  /* 0x0000000b04057899 */ /* 0x000fe4000800063f */
[----:B------:R-:W-:Y:S01]  /*02f0*/  USHF.L.U32 UR4, UR4, 0x1, URZ ;  /* 0x0000000104047899 */ /* 0x000fe2000800063f */
[----:B------:R-:W0:Y:S11]  /*0300*/  FENCE.VIEW.ASYNC.S ;  /* 0x00000000000073c6 */ /* 0x000e360000000000 */
[----:B0-----:R0:W1:Y:S01]  /*0310*/  SYNCS.EXCH.64 URZ, [UR8+0x38000], UR4 ;  /* 0x03800004083f75b2 */ /* 0x0010620008000100 */
[----:B------:R0:W2:Y:S01]  /*0320*/  SYNCS.EXCH.64 URZ, [UR8+0x380e0], UR6 ;  /* 0x0380e006083f75b2 */ /* 0x0000a20008000100 */
[----:B------:R0:W3:Y:S01]  /*0330*/  SYNCS.EXCH.64 URZ, [UR8+0x38008], UR4 ;  /* 0x03800804083f75b2 */ /* 0x0000e20008000100 */
[----:B------:R0:W4:Y:S01]  /*0340*/  SYNCS.EXCH.64 URZ, [UR8+0x380e8], UR6 ;  /* 0x0380e806083f75b2 */ /* 0x0001220008000100 */
[----:B------:R0:W0:Y:S01]  /*0350*/  SYNCS.EXCH.64 URZ, [UR8+0x38010], UR4 ;  /* 0x03801004083f75b2 */ /* 0x0000220008000100 */
        /* <DEDUP_REMOVED lines=51> */
[----:B-1234-:R-:W-:Y:S01]  /*0690*/  NOP ;  /* 0x0000000000007918 */ /* 0x01efe20000000000 */
.L_x_3:
[----:B0-----:R-:W-:Y:S05]  /*06a0*/  BSYNC B0 ;  /* 0x0000000000007941 */ /* 0x001fea0003800000 */
.L_x_2:
[----:B------:R-:W-:Y:S01]  /*06b0*/  ULDC UR4, c[0x0][0x150] ;  /* 0x0000540000047ab9 */ /* 0x000fe20000000800 */
[----:B------:R-:W-:Y:S01]  /*06c0*/  LEA.HI R3, R3, R4, RZ, 0x2 ;  /* 0x0000000403037211 */ /* 0x000fe200078f10ff */
[----:B------:R-:W-:Y:S01]  /*06d0*/  FMUL R11, R11, UR4 ;  /* 0x000000040b0b7c20 */ /* 0x000fe20008400000 */
[----:B------:R-:W-:Y:S01]  /*06e0*/  LEA.HI R5, R5, R0, RZ, 0x2 ;  /* 0x0000000005057211 */ /* 0x000fe200078f10ff */
[----:B------:R-:W-:Y:S01]  /*06f0*/  ULDC UR4, c[0x0][0x154] ;  /* 0x0000550000047ab9 */ /* 0x000fe20000000800 */
[----:B------:R-:W-:Y:S01]  /*0700*/  LOP3.LUT R3, R3, 0xfffffffc, RZ, 0xc0, !PT ;  /* 0xfffffffc03037812 */ /* 0x000fe200078ec0ff */
[----:B------:R-:W0:Y:S01]  /*0710*/  LDC R13, c[0x0][0x140] ;  /* 0x00005000ff0d7b82 */ /* 0x000e220000000800 */
[----:B------:R-:W-:Y:S01]  /*0720*/  LOP3.LUT R5, R5, 0x3ffffffc, RZ, 0xc0, !PT ;  /* 0x3ffffffc05057812 */ /* 0x000fe200078ec0ff */
[----:B------:R-:W1:Y:S01]  /*0730*/  F2I.U32.TRUNC.NTZ R11, R11 ;  /* 0x0000000b000b7305 */ /* 0x000e62000020f000 */
[----:B------:R-:W-:Y:S01]  /*0740*/  LOP3.LUT P0, RZ, R8, 0x7, RZ, 0xc0, !PT ;  /* 0x0000000708ff7812 */ /* 0x000fe2000780c0ff */
[----:B------:R-:W-:Y:S01]  /*0750*/  IMAD.IADD R3, R4, 0x1, -R3 ;  /* 0x0000000104037824 */ /* 0x000fe200078e0a03 */
[----:B------:R-:W-:Y:S01]  /*0760*/  I2FP.F32.U32 R4, R9 ;  /* 0x0000000900047245 */ /* 0x000fe20000201000 */
[----:B------:R-:W-:Y:S01]  /*0770*/  IMAD.IADD R0, R0, 0x1, -R5 ;  /* 0x0000000100007824 */ /* 0x000fe200078e0a05 */
[----:B------:R-:W-:Y:S01]  /*0780*/  ISETP.NE.AND P3, PT, R10, 0x1, PT ;  /* 0x000000010a00780c */ /* 0x000fe20003f65270 */
[----:B------:R-:W-:Y:S01]  /*0790*/  NOP ;  /* 0x0000000000007918 */ /* 0x000fe20000000000 */
[----:B------:R-:W-:Y:S01]  /*07a0*/  NOP ;  /* 0x0000000000007918 */ /* 0x000fe20000000000 */
[----:B------:R-:W-:-:S02]  /*07b0*/  IMAD R0, R0, 0x4, R3 ;  /* 0x0000000400007824 */ /* 0x000fc400078e0203 */
[----:B------:R-:W-:Y:S01]  /*07c0*/  FMUL R12, R4, UR4 ;  /* 0x00000004040c7c20 */ /* 0x000fe20008400000 */
[----:B------:R-:W-:Y:S02]  /*07d0*/  ULDC UR4, c[0x0][0x144] ;  /* 0x0000510000047ab9 */ /* 0x000fe40000000800 */
[C---:B------:R-:W-:Y:S01]  /*07e0*/  LEA.HI R3, R0.reuse, R0, RZ, 0x1 ;  /* 0x0000000000037211 */ /* 0x040fe200078f08ff */
[----:B-1----:R-:W-:Y:S02]  /*07f0*/  IMAD.MOV R5, RZ, RZ, -R11 ;  /* 0x000000ffff057224 */ /* 0x002fe400078e0a0b */
[----:B------:R-:W1:Y:S01]  /*0800*/  F2I.U32.TRUNC.NTZ R12, R12 ;  /* 0x0000000c000c7305 */ /* 0x000e62000020f000 */
[----:B------:R-:W-:Y:S01]  /*0810*/  LOP3.LUT R3, R3, 0xfffffffe, RZ, 0xc0, !PT ;  /* 0xfffffffe03037812 */ /* 0x000fe200078ec0ff */
[----:B------:R-:W-:Y:S01]  /*0820*/  IMAD R4, R5, UR4, R6 ;  /* 0x0000000405047c24 */ /* 0x000fe2000f8e0206 */
[----:B------:R-:W-:Y:S01]  /*0830*/  ULDC UR4, c[0x0][0x148] ;  /* 0x0000520000047ab9 */ /* 0x000fe20000000800 */
[C---:B------:R-:W-:Y:S01]  /*0840*/  IMAD.SHL.U32 R5, R0.reuse, 0x4, RZ ;  /* 0x0000000400057824 */ /* 0x040fe200078e00ff */
[----:B0-----:R-:W-:Y:S01]  /*0850*/  ISETP.EQ.U32.AND P1, PT, R13, 0x1, PT ;  /* 0x000000010d00780c */ /* 0x001fe20003f22070 */
[----:B------:R-:W-:-:S05]  /*0860*/  IMAD.IADD R3, R0, 0x1, -R3 ;  /* 0x0000000100037824 */ /* 0x000fca00078e0a03 */
[----:B------:R-:W-:Y:S02]  /*0870*/  ISETP.NE.AND P4, PT, R3, R4, PT ;  /* 0x000000040300720c */ /* 0x000fe40003f85270 */
[----:B------:R-:W-:Y:S01]  /*0880*/  SHF.R.S32.HI R3, RZ, 0x1f, R2 ;  /* 0x0000001fff037819 */ /* 0x000fe20000011402 */
[----:B-1----:R-:W-:Y:S01]  /*0890*/  IMAD.MOV R14, RZ, RZ, -R12 ;  /* 0x000000ffff0e7224 */ /* 0x002fe200078e0a0c */
[----:B------:R-:W-:Y:S02]  /*08a0*/  LOP3.LUT R4, R0, 0xc, R5, 0x78, !PT ;  /* 0x0000000c00047812 */ /* 0x000fe400078e7805 */
[----:B------:R-:W-:Y:S01]  /*08b0*/  LEA.HI R3, R3, R2, RZ, 0x2 ;  /* 0x0000000203037211 */ /* 0x000fe200078f10ff */
[----:B------:R-:W-:Y:S01]  /*08c0*/  IMAD R5, R14, UR4, R9 ;  /* 0x000000040e057c24 */ /* 0x000fe2000f8e0209 */
[----:B------:R-:W-:Y:S02]  /*08d0*/  ISETP.LT.U32.AND P0, PT, R4, 0x2, !P0 ;  /* 0x000000020400780c */ /* 0x000fe40004701070 */
[----:B------:R-:W-:-:S03]  /*08e0*/  LOP3.LUT R3, R3, 0xfffffffc, RZ, 0xc0, !PT ;  /* 0xfffffffc03037812 */ /* 0x000fc600078ec0ff */
[----:B------:R-:W-:Y:S02]  /*08f0*/  @P4 LEA.HI R0, R4, R4, RZ, 0x1 ;  /* 0x0000000404004211 */ /* 0x000fe400078f08ff */
[----:B------:R-:W-:Y:S02]  /*0900*/  IMAD.IADD R11, R2, 0x1, -R3 ;  /* 0x00000001020b7824 */ /* 0x000fe400078e0a03 */
[----:B------:R-:W-:Y:S01]  /*0910*/  @P4 SHF.R.S32.HI R0, RZ, 0x1, R0 ;  /* 0x00000001ff004819 */ /* 0x000fe20000011400 */
[----:B------:R-:W-:Y:S02]  /*0920*/  IMAD.MOV.U32 R3, RZ, RZ, 0x1 ;  /* 0x00000001ff037424 */ /* 0x000fe400078e00ff */
[----:B------:R-:W-:Y:S02]  /*0930*/  LOP3.LUT P2, RZ, R10, R11, RZ, 0xfc, !PT ;  /* 0x0000000b0aff7212 */ /* 0x000fe4000784fcff */
[----:B------:R-:W-:Y:S02]  /*0940*/  @P4 ISETP.NE.AND P5, PT, R0, R5, PT ;  /* 0x000000050000420c */ /* 0x000fe40003fa5270 */
[----:B------:R-:W-:-:S02]  /*0950*/  SEL R2, RZ, 0x1, P2 ;  /* 0x00000001ff027807 */ /* 0x000fc40001000000 */
[----:B------:R-:W-:Y:S02]  /*0960*/  SEL R0, RZ, 0x1, !P0 ;  /* 0x00000001ff007807 */ /* 0x000fe40004000000 */
[----:B------:R-:W-:Y:S02]  /*0970*/  @P4 SEL R3, RZ, 0x1, P5 ;  /* 0x00000001ff034807 */ /* 0x000fe40002800000 */
[----:B------:R-:W-:Y:S02]  /*0980*/  SEL R2, R2, 0x2, P3 ;  /* 0x0000000202027807 */ /* 0x000fe40001800000 */
[----:B------:R-:W-:Y:S01]  /*0990*/  LOP3.LUT R3, R3, R0, RZ, 0xc0, !PT ;  /* 0x0000000003037212 */ /* 0x000fe200078ec0ff */
[----:B------:R-:W-:Y:S06]  /*09a0*/  @!P1 BRA `(.L_x_4) ;  /* 0x0000000000089947 */ /* 0x000fec0003800000 */
[----:B------:R-:W-:Y:S01]  /*09b0*/  UCGABAR_ARV ;  /* 0x00000000000079c7 */ /* 0x000fe20008000000 */
[----:B------:R-:W-:Y:S05]  /*09c0*/  BRA `(.L_x_5) ;  /* 0x0000000000047947 */ /* 0x000fea0003800000 */
.L_x_4:
[----:B------:R-:W-:Y:S01]  /*09d0*/  NOP ;  /* 0x0000000000007918 */ /* 0x000fe20000000000 */
.L_x_5:
[----:B------:R-:W-:Y:S01]  /*09e0*/  ULDC.64 UR4, c[0x0][0x618] ;  /* 0x0001860000047ab9 */ /* 0x000fe20000000a00 */
[----:B------:R-:W-:Y:S01]  /*09f0*/  ULDC.64 UR12, c[0x0][0x208] ;  /* 0x00008200000c7ab9 */ /* 0x000fe20000000a00 */
[----:B------:R-:W-:-:S04]  /*0a00*/  ISETP.NE.U32.AND P0, PT, RZ, UR4, PT ;  /* 0x00000004ff007c0c */ /* 0x000fc8000bf05070 */
[----:B------:R-:W-:-:S13]  /*0a10*/  ISETP.NE.AND.EX P0, PT, RZ, UR5, PT, P0 ;  /* 0x00000005ff007c0c */ /* 0x000fda000bf05300 */
[----:B------:R-:W-:Y:S05]  /*0a20*/  @!P0 BRA `(.L_x_6) ;  /* 0x00000000001c8947 */ /* 0x000fea0003800000 */
[----:B------:R-:W0:Y:S02]  /*0a30*/  LDC.64 R12, c[0x0][0x618] ;  /* 0x00018600ff0c7b82 */ /* 0x000e240000000a00 */
[----:B0-----:R-:W2:Y:S02]  /*0a40*/  LDG.E.64 R12, desc[UR12][R12.64] ;  /* 0x0000000c0c0c7981 */ /* 0x001ea4000c1e1b00 */
[----:B--2---:R-:W-:-:S04]  /*0a50*/  ISETP.NE.U32.AND P0, PT, R12, RZ, PT ;  /* 0x000000ff0c00720c */ /* 0x004fc80003f05070 */
[----:B------:R-:W-:-:S13]  /*0a60*/  ISETP.NE.AND.EX P0, PT, R13, RZ, PT, P0 ;  /* 0x000000ff0d00720c */ /* 0x000fda0003f05300 */
[----:B------:R-:W-:Y:S05]  /*0a70*/  @!P0 BRA `(.L_x_6) ;  /* 0x0000000000088947 */ /* 0x000fea0003800000 */
[----:B------:R0:W5:Y:S01]  /*0a80*/  LD.E R0, desc[UR12][R12.64] ;  /* 0x0000000c0c007980 */ /* 0x000162000c101900 */
[----:B------:R-:W-:Y:S05]  /*0a90*/  BRA `(.L_x_7) ;  /* 0x0000000000207947 */ /* 0x000fea0003800000 */
.L_x_6:
[----:B------:R-:W-:Y:S02]  /*0aa0*/  ULDC.64 UR4, c[0x0][0x608] ;  /* 0x0001820000047ab9 */ /* 0x000fe40000000a00 */
[----:B------:R-:W-:-:S04]  /*0ab0*/  ISETP.NE.U32.AND P0, PT, RZ, UR4, PT ;  /* 0x00000004ff007c0c */ /* 0x000fc8000bf05070 */
[----:B------:R-:W-:-:S13]  /*0ac0*/  ISETP.NE.AND.EX P0, PT, RZ, UR5, PT, P0 ;  /* 0x00000005ff007c0c */ /* 0x000fda000bf05300 */
[----:B------:R-:W-:Y:S05]  /*0ad0*/  @!P0 BRA `(.L_x_8) ;  /* 0x00000000000c8947 */ /* 0x000fea0003800000 */
[----:B------:R-:W0:Y:S02]  /*0ae0*/  LDC.64 R12, c[0x0][0x608] ;  /* 0x00018200ff0c7b82 */ /* 0x000e240000000a00 */
[----:B0-----:R1:W5:Y:S01]  /*0af0*/  LDG.E R0, desc[UR12][R12.64] ;  /* 0x0000000c0c007981 */ /* 0x001362000c1e1900 */
[----:B------:R-:W-:Y:S05]  /*0b00*/  BRA `(.L_x_7) ;  /* 0x0000000000047947 */ /* 0x000fea0003800000 */
.L_x_8:
[----:B------:R-:W2:Y:S02]  /*0b10*/  LDC R0, c[0x0][0x600] ;  /* 0x00018000ff007b82 */ /* 0x000ea40000000800 */
.L_x_7:
[----:B------:R-:W-:Y:S02]  /*0b20*/  ULDC.64 UR4, c[0x0][0x620] ;  /* 0x0001880000047ab9 */ /* 0x000fe40000000a00 */
[----:B------:R-:W-:-:S04]  /*0b30*/  ISETP.NE.U32.AND P0, PT, RZ, UR4, PT ;  /* 0x00000004ff007c0c */ /* 0x000fc8000bf05070 */
[----:B------:R-:W-:-:S13]  /*0b40*/  ISETP.NE.AND.EX P0, PT, RZ, UR5, PT, P0 ;  /* 0x00000005ff007c0c */ /* 0x000fda000bf05300 */
[----:B------:R-:W-:Y:S05]  /*0b50*/  @!P0 BRA `(.L_x_9) ;  /* 0x00000000001c8947 */ /* 0x000fea0003800000 */
[----:B01----:R-:W0:Y:S02]  /*0b60*/  LDC.64 R12, c[0x0][0x620] ;  /* 0x00018800ff0c7b82 */ /* 0x003e240000000a00 */
[----:B0-----:R-:W3:Y:S02]  /*0b70*/  LDG.E.64 R12, desc[UR12][R12.64] ;  /* 0x0000000c0c0c7981 */ /* 0x001ee4000c1e1b00 */
[----:B---3--:R-:W-:-:S04]  /*0b80*/  ISETP.NE.U32.AND P0, PT, R12, RZ, PT ;  /* 0x000000ff0c00720c */ /* 0x008fc80003f05070 */
[----:B------:R-:W-:-:S13]  /*0b90*/  ISETP.NE.AND.EX P0, PT, R13, RZ, PT, P0 ;  /* 0x000000ff0d00720c */ /* 0x000fda0003f05300 */
[----:B------:R-:W-:Y:S05]  /*0ba0*/  @!P0 BRA `(.L_x_9) ;  /* 0x0000000000088947 */ /* 0x000fea0003800000 */
[----:B------:R0:W5:Y:S01]  /*0bb0*/  LD.E R12, desc[UR12][R12.64] ;  /* 0x0000000c0c0c7980 */ /* 0x000162000c101900 */
[----:B------:R-:W-:Y:S05]  /*0bc0*/  BRA `(.L_x_10) ;  /* 0x0000000000207947 */ /* 0x000fea0003800000 */
.L_x_9:
[----:B------:R-:W-:Y:S02]  /*0bd0*/  ULDC.64 UR4, c[0x0][0x610] ;  /* 0x0001840000047ab9 */ /* 0x000fe40000000a00 */
[----:B------:R-:W-:-:S04]  /*0be0*/  ISETP.NE.U32.AND P0, PT, RZ, UR4, PT ;  /* 0x00000004ff007c0c */ /* 0x000fc8000bf05070 */
[----:B------:R-:W-:-:S13]  /*0bf0*/  ISETP.NE.AND.EX P0, PT, RZ, UR5, PT, P0 ;  /* 0x00000005ff007c0c */ /* 0x000fda000bf05300 */
[----:B------:R-:W-:Y:S05]  /*0c00*/  @!P0 BRA `(.L_x_11) ;  /* 0x00000000000c8947 */ /* 0x000fea0003800000 */
[----:B01----:R-:W0:Y:S02]  /*0c10*/  LDC.64 R12, c[0x0][0x610] ;  /* 0x00018400ff0c7b82 */ /* 0x003e240000000a00 */
[----:B0-----:R1:W5:Y:S01]  /*0c20*/  LDG.E R12, desc[UR12][R12.64] ;  /* 0x0000000c0c0c7981 */ /* 0x001362000c1e1900 */
[----:B------:R-:W-:Y:S05]  /*0c30*/  BRA `(.L_x_10) ;  /* 0x0000000000047947 */ /* 0x000fea0003800000 */
.L_x_11:
[----:B01----:R-:W3:Y:S02]  /*0c40*/  LDC R12, c[0x0][0x604] ;  /* 0x00018100ff0c7b82 */ /* 0x003ee40000000800 */
.L_x_10:
[----:B------:R-:W4:Y:S01]  /*0c50*/  LDC R5, c[0x0][0x3e8] ;  /* 0x0000fa00ff057b82 */ /* 0x000f220000000800 */
[----:B------:R-:W-:Y:S01]  /*0c60*/  ULDC UR4, c[0x0][0x3dc] ;  /* 0x0000f70000047ab9 */ /* 0x000fe20000000800 */
[----:B------:R-:W-:Y:S01]  /*0c70*/  ULDC.64 UR6, c[0x0][0x3e0] ;  /* 0x0000f80000067ab9 */ /* 0x000fe20000000a00 */
[----:B------:R-:W-:Y:S02]  /*0c80*/  UIADD3 UR4, UR4, 0x3f, URZ ;  /* 0x0000003f04047890 */ /* 0x000fe4000fffe03f */
[----:B------:R-:W-:Y:S02]  /*0c90*/  UIMAD UR6, UR7, UR6, URZ ;  /* 0x00000006070672a4 */ /* 0x000fe4000f8e023f */
[----:B------:R-:W-:-:S04]  /*0ca0*/  USHF.R.S32.HI UR5, URZ, 0x1f, UR4 ;  /* 0x0000001f3f057899 */ /* 0x000fc80008011404 */
[----:B------:R-:W-:-:S04]  /*0cb0*/  ULEA.HI UR5, UR5, UR4, URZ, 0x6 ;  /* 0x0000000405057291 */ /* 0x000fc8000f8f303f */
[----:B------:R-:W-:Y:S01]  /*0cc0*/  USHF.R.S32.HI UR15, URZ, 0x6, UR5 ;  /* 0x000000063f0f7899 */ /* 0x000fe20008011405 */
[----:B----4-:R-:W-:-:S05]  /*0cd0*/  IMAD R5, R5, UR6, RZ ;  /* 0x0000000605057c24 */ /* 0x010fca000f8e02ff */
[----:B------:R-:W-:Y:S01]  /*0ce0*/  IMAD R5, R5, UR15, RZ ;  /* 0x0000000f05057c24 */ /* 0x000fe2000f8e02ff */
[----:B------:R-:W-:Y:S06]  /*0cf0*/  @!P1 BRA `(.L_x_12) ;  /* 0x00000000000c9947 */ /* 0x000fec0003800000 */
[----:B------:R-:W-:Y:S01]  /*0d00*/  UCGABAR_WAIT ;  /* 0x0000000000007dc7 */ /* 0x000fe20008000000 */
[----:B------:R-:W-:Y:S01]  /*0d10*/  CCTL.IVALL ;  /* 0x00000000ff00798f */ /* 0x000fe20002000000 */
[----:B------:R-:W-:Y:S05]  /*0d20*/  BRA `(.L_x_13) ;  /* 0x0000000000047947 */ /* 0x000fea0003800000 */
.L_x_12:
[----:B------:R-:W-:Y:S06]  /*0d30*/  BAR.SYNC.DEFER_BLOCKING 0x0 ;  /* 0x0000000000007b1d */ /* 0x000fec0000010000 */
.L_x_13:
[----:B------:R-:W-:-:S13]  /*0d40*/  ISETP.NE.AND P0, PT, R10, RZ, PT ;  /* 0x000000ff0a00720c */ /* 0x000fda0003f05270 */
[----:B------:R-:W-:Y:S05]  /*0d50*/  @!P0 BRA `(.L_x_14) ;  /* 0x0000003000188947 */ /* 0x000fea0003800000 */
[----:B------:R-:W-:-:S13]  /*0d60*/  ISETP.NE.AND P0, PT, R10, 0x1, PT ;  /* 0x000000010a00780c */ /* 0x000fda0003f05270 */
[----:B------:R-:W-:Y:S05]  /*0d70*/  @P0 EXIT ;  /* 0x000000000000094d */ /* 0x000fea0003800000 */
[----:B------:R-:W-:Y:S01]  /*0d80*/  ISETP.GE.AND P0, PT, R5, 0x1, PT ;  /* 0x000000010500780c */ /* 0x000fe20003f06270 */
[----:B------:R-:W-:Y:S01]  /*0d90*/  UMOV UR4, URZ ;  /* 0x0000003f00047c82 */ /* 0x000fe20008000000 */
[----:B------:R-:W-:Y:S02]  /*0da0*/  CS2R R54, SRZ ;  /* 0x0000000000367805 */ /* 0x000fe4000001ff00 */
[----:B------:R-:W-:Y:S02]  /*0db0*/  CS2R R24, SRZ ;  /* 0x0000000000187805 */ /* 0x000fe4000001ff00 */
[----:B------:R-:W-:Y:S02]  /*0dc0*/  CS2R R26, SRZ ;  /* 0x00000000001a7805 */ /* 0x000fe4000001ff00 */
[----:B------:R-:W-:Y:S02]  /*0dd0*/  CS2R R28, SRZ ;  /* 0x00000000001c7805 */ /* 0x000fe4000001ff00 */
[----:B------:R-:W-:-:S02]  /*0de0*/  CS2R R30, SRZ ;  /* 0x00000000001e7805 */ /* 0x000fc4000001ff00 */
[----:B------:R-:W-:Y:S02]  /*0df0*/  CS2R R32, SRZ ;  /* 0x0000000000207805 */ /* 0x000fe4000001ff00 */
        /* <DEDUP_REMOVED lines=9> */
[----:B------:R-:W-:Y:S01]  /*0e90*/  CS2R R52, SRZ ;  /* 0x0000000000347805 */ /* 0x000fe2000001ff00 */
[----:B------:R-:W-:Y:S06]  /*0ea0*/  @!P0 BRA `(.L_x_15) ;  /* 0x0000000000788947 */ /* 0x000fec0003800000 */
[----:B------:R-:W-:-:S04]  /*0eb0*/  LOP3.LUT R6, R2, 0x1, RZ, 0xfc, !PT ;  /* 0x0000000102067812 */ /* 0x000fc800078efcff */
[----:B------:R-:W-:-:S13]  /*0ec0*/  ISETP.NE.AND P0, PT, R6, 0x3, PT ;  /* 0x000000030600780c */ /* 0x000fda0003f05270 */
[----:B------:R-:W-:Y:S05]  /*0ed0*/  @!P0 BRA `(.L_x_16) ;  /* 0x0000000000048947 */ /* 0x000fea0003800000 */
[----:B------:R-:W-:Y:S01]  /*0ee0*/  BPT.TRAP 0x1 ;  /* 0x000000040000795c */ /* 0x000fe20000300000 */
.L_x_16:
[----:B------:R-:W4:Y:S01]  /*0ef0*/  S2UR UR5, SR_CgaCtaId ;  /* 0x00000000000579c3 */ /* 0x000f220000008800 */
[----:B------:R-:W-:Y:S01]  /*0f00*/  SHF.L.U32 R6, RZ, 0x1f, RZ ;  /* 0x0000001fff067819 */ /* 0x000fe200000006ff */
[----:B------:R-:W-:Y:S02]  /*0f10*/  UMOV UR4, 0x400 ;  /* 0x0000040000047882 */ /* 0x000fe40000000000 */
[----:B----4-:R-:W-:-:S12]  /*0f20*/  ULEA UR4, UR5, UR4, 0x18 ;  /* 0x0000000405047291 */ /* 0x010fd8000f8ec03f */
.L_x_17:
[----:B----4-:R-:W-:-:S04]  /*0f30*/  IMAD.U32 R7, RZ, RZ, UR4 ;  /* 0x00000004ff077e24 */ /* 0x010fc8000f8e00ff */
[----:B------:R4:W0:Y:S03]  /*0f40*/  SYNCS.PHASECHK.TRANS64.TRYWAIT P0, [R7+URZ+0x38000], R6 ;  /* 0x03800006070075a7 */ /* 0x000826000800017f */
[----:B0-----:R-:W-:Y:S05]  /*0f50*/  @!P0 NANOSLEEP.SYNCS 0x989680 ;  /* 0x009896800000895d */ /* 0x001fea0003900000 */
[----:B------:R-:W0:Y:S02]  /*0f60*/  @!P0 SYNCS.PHASECHK.TRANS64 P0, [R7+URZ+0x38000], R6 ;  /* 0x03800006070085a7 */ /* 0x000e24000800007f */
[----:B0-----:R-:W-:Y:S05]  /*0f70*/  @!P0 BRA `(.L_x_17) ;  /* 0xfffffffc00ec8947 */ /* 0x001fea000383ffff */
[----:B------:R-:W-:Y:S01]  /*0f80*/  UIADD3 UR5, UR4, 0x1c000, URZ ;  /* 0x0001c00004057890 */ /* 0x000fe2000fffe03f */
[----:B------:R-:W-:Y:S01]  /*0f90*/  WARPGROUP.ARRIVE ;  /* 0x00000000000079c5 */ /* 0x000fe20000000000 */
[----:B------:R-:W-:Y:S02]  /*0fa0*/  USHF.R.U32.HI UR4, URZ, 0x4, UR4 ;  /* 0x000000043f047899 */ /* 0x000fe40008011604 */
[----:B------:R-:W-:Y:S02]  /*0fb0*/  USHF.R.U32.HI UR5, URZ, 0x4, UR5 ;  /* 0x000000043f057899 */ /* 0x000fe40008011605 */
[----:B------:R-:W-:Y:S02]  /*0fc0*/  ULOP3.LUT UR4, UR4, 0x3fff, URZ, 0xc0, !UPT ;  /* 0x00003fff04047892 */ /* 0x000fe4000f8ec03f */
[----:B------:R-:W-:Y:S02]  /*0fd0*/  ULOP3.LUT UR5, UR5, 0x3fff, URZ, 0xc0, !UPT ;  /* 0x00003fff05057892 */ /* 0x000fe4000f8ec03f */
[----:B------:R-:W-:-:S02]  /*0fe0*/  ULOP3.LUT UR4, UR4, 0x10000, URZ, 0xfc, !UPT ;  /* 0x0001000004047892 */ /* 0x000fc4000f8efc3f */
[----:B------:R-:W-:Y:S01]  /*0ff0*/  ULOP3.LUT UR6, UR5, 0x10000, URZ, 0xfc, !UPT ;  /* 0x0001000005067892 */ /* 0x000fe2000f8efc3f */
[----:B------:R-:W-:Y:S02]  /*1000*/  UMOV UR7, 0x80000020 ;  /* 0x8000002000077882 */ /* 0x000fe40000000000 */
[----:B------:R-:W-:-:S06]  /*1010*/  UMOV UR5, 0x80000020 ;  /* 0x8000002000057882 */ /* 0x000fcc0000000000 */
[----:B------:R-:W-:Y:S01]  /*1020*/  QGMMA.64x64x32.F32.E4M3.E4M3 R24, gdesc[UR4], RZ, !UPT ;  /* 0x00e00000041879f3 */ /* 0x000fe2000c7008ff */
[----:B------:R-:W-:Y:S02]  /*1030*/  UIADD3 UR4, UR4, 0x2, URZ ;  /* 0x0000000204047890 */ /* 0x000fe4000fffe03f */
[----:B------:R-:W-:Y:S01]  /*1040*/  UIADD3 UR6, UR6, 0x2, URZ ;  /* 0x0000000206067890 */ /* 0x000fe2000fffe03f */
[----:B------:R-:W-:Y:S01]  /*1050*/  UMOV UR5, 0x80000020 ;  /* 0x8000002000057882 */ /* 0x000fe20000000000 */
[----:B------:R-:W-:-:S07]  /*1060*/  UMOV UR7, 0x80000020 ;  /* 0x8000002000077882 */ /* 0x000fce0000000000 */
[----:B------:R-:W-:Y:S01]  /*1070*/  QGMMA.64x64x32.F32.E4M3.E4M3 R24, gdesc[UR4], R24, gsb0 ;  /* 0x00e00000041879f3 */ /* 0x000fe20008000818 */
[----:B------:R-:W-:-:S05]  /*1080*/  UMOV UR4, 0x1 ;  /* 0x0000000100047882 */ /* 0x000fca0000000000 */
.L_x_15:
[----:B----4-:R-:W-:-:S05]  /*1090*/  VIMNMX R6, R5, 0x1, PT ;  /* 0x0000000105067848 */ /* 0x010fca0003fe0100 */
[----:B------:R-:W-:-:S05]  /*10a0*/  IMAD.IADD R6, R5, 0x1, -R6 ;  /* 0x0000000105067824 */ /* 0x000fca00078e0a06 */
[----:B------:R-:W-:-:S13]  /*10b0*/  ISETP.GE.AND P0, PT, R6, 0x1, PT ;  /* 0x000000010600780c */ /* 0x000fda0003f06270 */
[----:B------:R-:W-:Y:S05]  /*10c0*/  @!P0 BRA `(.L_x_18) ;  /* 0x0000000000f48947 */ /* 0x000fea0003800000 */
[----:B------:R-:W4:Y:S01]  /*10d0*/  S2UR UR6, SR_CgaCtaId ;  /* 0x00000000000679c3 */ /* 0x000f220000008800 */
[----:B------:R-:W-:Y:S01]  /*10e0*/  UMOV UR5, 0x400 ;  /* 0x0000040000057882 */ /* 0x000fe20000000000 */
[----:B------:R-:W-:Y:S01]  /*10f0*/  LOP3.LUT R7, RZ, R5, RZ, 0x33, !PT ;  /* 0x00000005ff077212 */ /* 0x000fe200078e33ff */
[----:B------:R-:W-:Y:S01]  /*1100*/  IMAD.MOV.U32 R11, RZ, RZ, RZ ;  /* 0x000000ffff0b7224 */ /* 0x000fe200078e00ff */
[----:B01----:R-:W-:Y:S01]  /*1110*/  LOP3.LUT R13, R2, 0x1, RZ, 0xfc, !PT ;  /* 0x00000001020d7812 */ /* 0x003fe200078efcff */
[----:B------:R-:W-:Y:S01]  /*1120*/  UISETP.NE.U32.AND UP0, UPT, UR4, URZ, UPT ;  /* 0x0000003f0400728c */ /* 0x000fe2000bf05070 */
[----:B------:R-:W-:Y:S01]  /*1130*/  VIMNMX R8, R7, -0x2, !PT ;  /* 0xfffffffe07087848 */ /* 0x000fe20007fe0100 */
[----:B------:R-:W-:-:S03]  /*1140*/  IMAD.MOV.U32 R7, RZ, RZ, RZ ;  /* 0x000000ffff077224 */ /* 0x000fc600078e00ff */
[----:B------:R-:W-:Y:S01]  /*1150*/  IADD3 R8, R8, 0x2, R5 ;  /* 0x0000000208087810 */ /* 0x000fe20007ffe005 */
[----:B----4-:R-:W-:-:S04]  /*1160*/  ULEA UR5, UR6, UR5, 0x18 ;  /* 0x0000000506057291 */ /* 0x010fc8000f8ec03f */
[----:B------:R-:W-:Y:S02]  /*1170*/  UIADD3 UR6, UR5, 0x1c000, URZ ;  /* 0x0001c00005067890 */ /* 0x000fe4000fffe03f */
[----:B------:R-:W-:Y:S02]  /*1180*/  USHF.R.U32.HI UR7, URZ, 0x4, UR5 ;  /* 0x000000043f077899 */ /* 0x000fe40008011605 */
[----:B------:R-:W-:Y:S02]  /*1190*/  USHF.R.U32.HI UR6, URZ, 0x4, UR6 ;  /* 0x000000043f067899 */ /* 0x000fe40008011606 */
[----:B------:R-:W-:Y:S02]  /*11a0*/  ULOP3.LUT UR7, UR7, 0x3fff, URZ, 0xc0, !UPT ;  /* 0x00003fff07077892 */ /* 0x000fe4000f8ec03f */
[----:B------:R-:W-:Y:S02]  /*11b0*/  ULOP3.LUT UR6, UR6, 0x3fff, URZ, 0xc0, !UPT ;  /* 0x00003fff06067892 */ /* 0x000fe4000f8ec03f */
[----:B------:R-:W-:-:S02]  /*11c0*/  ULOP3.LUT UR7, UR7, 0x10000, URZ, 0xfc, !UPT ;  /* 0x0001000007077892 */ /* 0x000fc4000f8efc3f */
[----:B------:R-:W-:-:S12]  /*11d0*/  ULOP3.LUT UR6, UR6, 0x10000, URZ, 0xfc, !UPT ;  /* 0x0001000006067892 */ /* 0x000fd8000f8efc3f */
.L_x_23:
[----:B------:R-:W-:-:S13]  /*11e0*/  ISETP.NE.AND P1, PT, R13, 0x3, PT ;  /* 0x000000030d00780c */ /* 0x000fda0003f25270 */
[----:B------:R-:W-:Y:S05]  /*11f0*/  @!P1 BRA `(.L_x_19) ;  /* 0x0000000000049947 */ /* 0x000fea0003800000 */
[----:B------:R-:W-:Y:S01]  /*1200*/  BPT.TRAP 0x1 ;  /* 0x000000040000795c */ /* 0x000fe20000300000 */
.L_x_19:
[----:B------:R-:W-:Y:S01]  /*1210*/  SHF.L.U32 R9, R11, 0x1f, RZ ;  /* 0x0000001f0b097819 */ /* 0x000fe200000006ff */
[----:B------:R-:W-:-:S12]  /*1220*/  ULEA UR8, UR4, UR5, 0x3 ;  /* 0x0000000504087291 */ /* 0x000fd8000f8e183f */
.L_x_20:
[----:B0-----:R-:W-:-:S04]  /*1230*/  IMAD.U32 R10, RZ, RZ, UR8 ;  /* 0x00000008ff0a7e24 */ /* 0x001fc8000f8e00ff */
[----:B------:R0:W1:Y:S03]  /*1240*/  SYNCS.PHASECHK.TRANS64.TRYWAIT P0, [R10+URZ+0x38000], R9 ;  /* 0x038000090a0075a7 */ /* 0x000066000800017f */
[----:B-1----:R-:W-:Y:S05]  /*1250*/  @!P0 NANOSLEEP.SYNCS 0x989680 ;  /* 0x009896800000895d */ /* 0x002fea0003900000 */
[----:B------:R-:W1:Y:S02]  /*1260*/  @!P0 SYNCS.PHASECHK.TRANS64 P0, [R10+URZ+0x38000], R9 ;  /* 0x038000090a0085a7 */ /* 0x000e64000800007f */
[----:B-1----:R-:W-:Y:S05]  /*1270*/  @!P0 BRA `(.L_x_20) ;  /* 0xfffffffc00ec8947 */ /* 0x002fea000383ffff */
[----:B------:R-:W-:Y:S01]  /*1280*/  ULEA UR8, UR4, UR7, 0x8 ;  /* 0x0000000704087291 */ /* 0x000fe2000f8e403f */
[----:B------:R-:W-:Y:S01]  /*1290*/  WARPGROUP.ARRIVE ;  /* 0x00000000000079c5 */ /* 0x000fe20000000000 */
[----:B------:R-:W-:Y:S01]  /*12a0*/  ULEA UR10, UR4, UR6, 0x8 ;  /* 0x00000006040a7291 */ /* 0x000fe2000f8e403f */
[----:B------:R-:W-:Y:S01]  /*12b0*/  UMOV UR9, 0x80000020 ;  /* 0x8000002000097882 */ /* 0x000fe20000000000 */
[----:B------:R-:W-:-:S07]  /*12c0*/  UMOV UR11, 0x80000020 ;  /* 0x80000020000b7882 */ /* 0x000fce0000000000 */
[----:B------:R-:W-:Y:S01]  /*12d0*/  QGMMA.64x64x32.F32.E4M3.E4M3 R24, gdesc[UR8], R24, UP0 ;  /* 0x00e00000081879f3 */ /* 0x000fe2000bf00818 */
[----:B------:R-:W-:Y:S02]  /*12e0*/  UIADD3 UR8, UR8, 0x2, URZ ;  /* 0x0000000208087890 */ /* 0x000fe4000fffe03f */
[----:B------:R-:W-:Y:S01]  /*12f0*/  UIADD3 UR10, UR10, 0x2, URZ ;  /* 0x000000020a0a7890 */ /* 0x000fe2000fffe03f */
[----:B------:R-:W-:Y:S01]  /*1300*/  UMOV UR9, 0x80000020 ;  /* 0x8000002000097882 */ /* 0x000fe20000000000 */
[----:B------:R-:W-:-:S07]  /*1310*/  UMOV UR11, 0x80000020 ;  /* 0x80000020000b7882 */ /* 0x000fce0000000000 */
[----:B------:R-:W-:Y:S03]  /*1320*/  QGMMA.64x64x32.F32.E4M3.E4M3 R24, gdesc[UR8], R24, gsb0 ;  /* 0x00e00000081879f3 */ /* 0x000fe60008000818 */
[----:B------:R-:W-:Y:S02]  /*1330*/  WARPGROUP.DEPBAR.LE gsb0, 0x1 ;  /* 0x00008000000079c5 */ /* 0x000fe40000010100 */
[----:B------:R-:W-:Y:S05]  /*1340*/  @!P1 BRA `(.L_x_21) ;  /* 0x0000000000049947 */ /* 0x000fea0003800000 */
[----:B------:R-:W-:Y:S01]  /*1350*/  BPT.TRAP 0x1 ;  /* 0x000000040000795c */ /* 0x000fe20000300000 */
.L_x_21:
[----:B------:R-:W-:-:S13]  /*1360*/  ISETP.NE.AND P0, PT, R3, RZ, PT ;  /* 0x000000ff0300720c */ /* 0x000fda0003f05270 */
[----:B0-----:R-:W-:-:S05]  /*1370*/  @P0 LEA R9, R7, UR5, 0x3 ;  /* 0x0000000507090c11 */ /* 0x001fca000f8e18ff */
[----:B------:R-:W-:-:S05]  /*1380*/  @P0 VIADD R9, R9, 0x380e0 ;  /* 0x000380e009090836 */ /* 0x000fca0000000000 */
[----:B------:R-:W-:-:S04]  /*1390*/  @P0 PRMT R9, R4, 0x654, R9 ;  /* 0x0000065404090816 */ /* 0x000fc80000000009 */
[----:B------:R0:W-:Y:S01]  /*13a0*/  @P0 SYNCS.ARRIVE.TRANS64.RED.A1T0 RZ, [R9+URZ], RZ ;  /* 0x000000ff09ff09a7 */ /* 0x0001e2000810043f */
[----:B------:R-:W-:-:S13]  /*13b0*/  ISETP.GT.U32.AND P0, PT, R2, 0x1, PT ;  /* 0x000000010200780c */ /* 0x000fda0003f04070 */
[----:B0-----:R-:W-:Y:S05]  /*13c0*/  @P0 BRA `(.L_x_22) ;  /* 0x0000000000040947 */ /* 0x001fea0003800000 */
[----:B------:R-:W-:Y:S01]  /*13d0*/  BPT.TRAP 0x1 ;  /* 0x000000040000795c */ /* 0x000fe20000300000 */
.L_x_22:
[----:B------:R-:W-:Y:S01]  /*13e0*/  VIADD R8, R8, 0xffffffff ;  /* 0xffffffff08087836 */ /* 0x000fe20000000000 */
[----:B------:R-:W-:Y:S01]  /*13f0*/  UIADD3 UR4, UR4, 0x1, URZ ;  /* 0x0000000104047890 */ /* 0x000fe2000fffe03f */
[----:B------:R-:W-:-:S03]  /*1400*/  VIADD R7, R7, 0x1 ;  /* 0x0000000107077836 */ /* 0x000fc60000000000 */
[----:B------:R-:W-:Y:S01]  /*1410*/  ISETP.GT.AND P1, PT, R8, 0x1, PT ;  /* 0x000000010800780c */ /* 0x000fe20003f24270 */
[----:B------:R-:W-:Y:S01]  /*1420*/  UISETP.NE.AND UP0, UPT, UR4, 0x1c, UPT ;  /* 0x0000001c0400788c */ /* 0x000fe2000bf05270 */
[----:B------:R-:W-:-:S03]  /*1430*/  ISETP.NE.AND P0, PT, R7, 0x1c, PT ;  /* 0x0000001c0700780c */ /* 0x000fc60003f05270 */
[----:B------:R-:W-:Y:S01]  /*1440*/  USEL UR8, URZ, 0x1, UP0 ;  /* 0x000000013f087887 */ /* 0x000fe20008000000 */
[----:B------:R-:W-:Y:S01]  /*1450*/  SEL R7, R7, RZ, P0 ;  /* 0x000000ff07077207 */ /* 0x000fe20000000000 */
[----:B------:R-:W-:Y:S02]  /*1460*/  USEL UR4, UR4, URZ, UP0 ;  /* 0x0000003f04047287 */ /* 0x000fe40008000000 */
[----:B------:R-:W-:Y:S02]  /*1470*/  UPLOP3.LUT UP0, UPT, UPT, UPT, UPT, 0x80, 0x0 ;  /* 0x000000000000789c */ /* 0x000fe40003f0f070 */
[----:B------:R-:W-:Y:S02]  /*1480*/  LOP3.LUT R11, R11, UR8, RZ, 0x3c, !PT ;  /* 0x000000080b0b7c12 */ /* 0x000fe4000f8e3cff */
[----:B------:R-:W-:Y:S07]  /*1490*/  @P1 BRA `(.L_x_23) ;  /* 0xfffffffc00501947 */ /* 0x000fee000383ffff */
.L_x_18:
[----:B------:R-:W-:Y:S01]  /*14a0*/  ISETP.GE.AND P0, PT, R5, 0x1, PT ;  /* 0x000000010500780c */ /* 0x000fe20003f06270 */
[----:B------:R-:W-:-:S12]  /*14b0*/  WARPGROUP.DEPBAR.LE gsb0, 0x0 ;  /* 0x00008000000079c5 */ /* 0x000fd80000010000 */
[----:B------:R-:W-:Y:S05]  /*14c0*/  @!P0 BRA `(.L_x_24) ;  /* 0x0000000000548947 */ /* 0x000fea0003800000 */
[----:B------:R-:W-:-:S04]  /*14d0*/  LOP3.LUT R5, R2, 0x1, RZ, 0xfc, !PT ;  /* 0x0000000102057812 */ /* 0x000fc800078efcff */
[----:B------:R-:W-:-:S13]  /*14e0*/  ISETP.NE.AND P0, PT, R5, 0x3, PT ;  /* 0x000000030500780c */ /* 0x000fda0003f05270 */
[----:B------:R-:W-:Y:S05]  /*14f0*/  @!P0 BRA `(.L_x_25) ;  /* 0x0000000000048947 */ /* 0x000fea0003800000 */
[----:B------:R-:W-:Y:S01]  /*1500*/  BPT.TRAP 0x1 ;  /* 0x000000040000795c */ /* 0x000fe20000300000 */
.L_x_25:
[----:B------:R-:W-:Y:S01]  /*1510*/  ISETP.NE.AND P0, PT, R3, RZ, PT ;  /* 0x000000ff0300720c */ /* 0x000fe20003f05270 */
[----:B------:R-:W-:Y:S01]  /*1520*/  BSSY B0, `(.L_x_26) ;  /* 0x000000d000007945 */ /* 0x000fe20003800000 */
[----:B------:R-:W-:-:S11]  /*1530*/  ISETP.GT.U32.AND P1, PT, R2, 0x1, PT ;  /* 0x000000010200780c */ /* 0x000fd60003f24070 */
[----:B------:R-:W-:Y:S05]  /*1540*/  @!P0 BRA `(.L_x_27) ;  /* 0x0000000000288947 */ /* 0x000fea0003800000 */
[----:B------:R-:W4:Y:S01]  /*1550*/  S2R R8, SR_CgaCtaId ;  /* 0x0000000000087919 */ /* 0x000f220000008800 */
[----:B------:R-:W-:Y:S02]  /*1560*/  SHF.R.U32.HI R2, RZ, 0x2, R6 ;  /* 0x00000002ff027819 */ /* 0x000fe40000011606 */
[----:B------:R-:W-:-:S03]  /*1570*/  MOV R5, 0x400 ;  /* 0x0000040000057802 */ /* 0x000fc60000000f00 */
[----:B------:R-:W-:-:S04]  /*1580*/  IMAD.WIDE.U32 R2, R2, 0x24924925, RZ ;  /* 0x2492492502027825 */ /* 0x000fc800078e00ff */
[----:B------:R-:W-:Y:S01]  /*1590*/  IMAD R2, R3, -0x1c, R6 ;  /* 0xffffffe403027824 */ /* 0x000fe200078e0206 */
[----:B----4-:R-:W-:-:S05]  /*15a0*/  LEA R5, R8, R5, 0x18 ;  /* 0x0000000508057211 */ /* 0x010fca00078ec0ff */
[----:B------:R-:W-:-:S04]  /*15b0*/  IMAD R2, R2, 0x8, R5 ;  /* 0x0000000802027824 */ /* 0x000fc800078e0205 */
[----:B------:R-:W-:-:S05]  /*15c0*/  VIADD R3, R2, 0x380e0 ;  /* 0x000380e002037836 */ /* 0x000fca0000000000 */
[----:B------:R-:W-:-:S04]  /*15d0*/  PRMT R3, R4, 0x654, R3 ;  /* 0x0000065404037816 */ /* 0x000fc80000000003 */
[----:B------:R4:W-:Y:S03]  /*15e0*/  SYNCS.ARRIVE.TRANS64.RED.A1T0 RZ, [R3+URZ], RZ ;  /* 0x000000ff03ff79a7 */ /* 0x0009e6000810043f */
.L_x_27:
[----:B------:R-:W-:Y:S05]  /*15f0*/  BSYNC B0 ;  /* 0x0000000000007941 */ /* 0x000fea0003800000 */
.L_x_26:
[----:B------:R-:W-:Y:S05]  /*1600*/  @P1 BRA `(.L_x_24) ;  /* 0x0000000000041947 */ /* 0x000fea0003800000 */
[----:B------:R-:W-:Y:S01]  /*1610*/  BPT.TRAP 0x1 ;  /* 0x000000040000795c */ /* 0x000fe20000300000 */
.L_x_24:
[----:B------:R-:W4:Y:S01]  /*1620*/  S2R R2, SR_TID.X ;  /* 0x0000000000027919 */ /* 0x000f220000002100 */
[----:B------:R-:W-:Y:S01]  /*1630*/  ULDC.64 UR4, c[0x0][0x280] ;  /* 0x0000a00000047ab9 */ /* 0x000fe20000000a00 */
[----:B01----:R-:W0:Y:S01]  /*1640*/  S2R R13, SR_CTAID.Y ;  /* 0x00000000000d7919 */ /* 0x003e220000002600 */
[----:B------:R-:W1:Y:S01]  /*1650*/  S2R R5, SR_CTAID.X ;  /* 0x0000000000057919 */ /* 0x000e620000002500 */
[----:B----4-:R-:W-:-:S04]  /*1660*/  SHF.R.S32.HI R3, RZ, 0x1f, R2 ;  /* 0x0000001fff037819 */ /* 0x010fc80000011402 */
[----:B------:R-:W-:Y:S01]  /*1670*/  LEA.HI R3, R3, R2, RZ, 0x7 ;  /* 0x0000000203037211 */ /* 0x000fe200078f38ff */
[----:B0-----:R-:W-:-:S03]  /*1680*/  IMAD.SHL.U32 R13, R13, 0x40, RZ ;  /* 0x000000400d0d7824 */ /* 0x001fc600078e00ff */
[----:B------:R-:W-:Y:S01]  /*1690*/  LOP3.LUT R3, R3, 0xffffff80, RZ, 0xc0, !PT ;  /* 0xffffff8003037812 */ /* 0x000fe200078ec0ff */
[----:B-1----:R-:W-:Y:S01]  /*16a0*/  IMAD.SHL.U32 R15, R5, 0x40, RZ ;  /* 0x00000040050f7824 */ /* 0x002fe200078e00ff */
[----:B------:R-:W-:-:S03]  /*16b0*/  ISETP.GE.AND P0, PT, R13, UR5, PT ;  /* 0x000000050d007c0c */ /* 0x000fc6000bf06270 */
[----:B------:R-:W-:Y:S01]  /*16c0*/  IMAD.IADD R17, R2, 0x1, -R3 ;  /* 0x0000000102117824 */ /* 0x000fe200078e0a03 */
[----:B------:R-:W-:-:S04]  /*16d0*/  ISETP.GE.OR P0, PT, R15, UR4, P0 ;  /* 0x000000040f007c0c */ /* 0x000fc80008706670 */
[----:B------:R-:W-:-:S04]  /*16e0*/  SHF.R.S32.HI R4, RZ, 0x1f, R17 ;  /* 0x0000001fff047819 */ /* 0x000fc80000011411 */
[----:B------:R-:W-:-:S04]  /*16f0*/  LEA.HI R2, R4, R17, RZ, 0x2 ;  /* 0x0000001104027211 */ /* 0x000fc800078f10ff */
[--C-:B------:R-:W-:Y:S02]  /*1700*/  SHF.R.S32.HI R6, RZ, 0x2, R2.reuse ;  /* 0x00000002ff067819 */ /* 0x100fe40000011402 */
[----:B------:R-:W-:-:S04]  /*1710*/  SHF.R.S32.HI R3, RZ, 0x1f, R2 ;  /* 0x0000001fff037819 */ /* 0x000fc80000011402 */
[----:B------:R-:W-:Y:S01]  /*1720*/  LEA.HI R3, R3, R6, RZ, 0x3 ;  /* 0x0000000603037211 */ /* 0x000fe200078f18ff */
[----:B------:R-:W-:Y:S06]  /*1730*/  @P0 EXIT ;  /* 0x000000000000094d */ /* 0x000fec0003800000 */
[----:B------:R-:W-:Y:S01]  /*1740*/  LOP3.LUT R3, R3, 0xfffffff8, RZ, 0xc0, !PT ;  /* 0xfffffff803037812 */ /* 0x000fe200078ec0ff */
[----:B------:R-:W0:Y:S01]  /*1750*/  LDC.64 R10, c[0x0][0x658] ;  /* 0x00019600ff0a7b82 */ /* 0x000e220000000a00 */
[----:B------:R-:W-:Y:S01]  /*1760*/  LOP3.LUT R2, R2, 0x7ffffffc, RZ, 0xc0, !PT ;  /* 0x7ffffffc02027812 */ /* 0x000fe200078ec0ff */
[----:B------:R-:W-:Y:S02]  /*1770*/  ULDC.64 UR6, c[0x0][0x650] ;  /* 0x0001940000067ab9 */ /* 0x000fe40000000a00 */
[----:B------:R-:W-:Y:S02]  /*1780*/  IMAD.IADD R6, R6, 0x1, -R3 ;  /* 0x0000000106067824 */ /* 0x000fe400078e0a03 */
[----:B------:R-:W-:Y:S01]  /*1790*/  IMAD.IADD R2, R17, 0x1, -R2 ;  /* 0x0000000111027824 */ /* 0x000fe200078e0a02 */
[----:B------:R-:W-:Y:S02]  /*17a0*/  LEA.HI R17, R4, R17, RZ, 0x5 ;  /* 0x0000001104117211 */ /* 0x000fe400078f28ff */
[--C-:B------:R-:W-:Y:S01]  /*17b0*/  SHF.R.S32.HI R7, RZ, 0x1f, R6.reuse ;  /* 0x0000001fff077819 */ /* 0x100fe20000011406 */
[----:B------:R-:W-:Y:S01]  /*17c0*/  IMAD.SHL.U32 R14, R2, 0x2, RZ ;  /* 0x00000002020e7824 */ /* 0x000fe200078e00ff */
[----:B------:R-:W-:Y:S01]  /*17d0*/  SHF.R.S32.HI R17, RZ, 0x5, R17 ;  /* 0x00000005ff117819 */ /* 0x000fe20000011411 */
[----:B------:R-:W-:-:S03]  /*17e0*/  IMAD.WIDE R4, R5, 0x40, R6 ;  /* 0x0000004005047825 */ /* 0x000fc600078e0206 */
[----:B------:R-:W-:Y:S02]  /*17f0*/  SHF.R.S32.HI R8, RZ, 0x1f, R14 ;  /* 0x0000001fff087819 */ /* 0x000fe4000001140e */
[----:B------:R-:W-:Y:S01]  /*1800*/  IADD3 R2, P0, R13, R14, RZ ;  /* 0x0000000e0d027210 */ /* 0x000fe20007f1e0ff */
[C---:B------:R-:W-:Y:S02]  /*1810*/  IMAD R15, R17.reuse, -0x10, -R15 ;  /* 0xfffffff0110f7824 */ /* 0x040fe400078e0a0f */
[----:B------:R-:W-:Y:S01]  /*1820*/  IMAD.WIDE R4, R17, 0x10, R4 ;  /* 0x0000001011047825 */ /* 0x000fe200078e0204 */
[----:B------:R-:W-:Y:S02]  /*1830*/  LEA.HI.X.SX32 R3, R13, R8, 0x1, P0 ;  /* 0x000000080d037211 */ /* 0x000fe400000f0eff */
[----:B------:R-:W-:Y:S01]  /*1840*/  IADD3 R13, -R14, UR5, -R13 ;  /* 0x000000050e0d7c10 */ /* 0x000fe2000fffe90d */
[-C--:B0-----:R-:W-:Y:S01]  /*1850*/  IMAD R7, R5, R10.reuse, RZ ;  /* 0x0000000a05077224 */ /* 0x081fe200078e02ff */
[----:B------:R-:W-:Y:S01]  /*1860*/  IADD3 R15, R15, UR4, -R6 ;  /* 0x000000040f0f7c10 */ /* 0x000fe2000fffe806 */
[----:B------:R-:W-:-:S04]  /*1870*/  IMAD.WIDE.U32 R8, R4, R10, R2 ;  /* 0x0000000a04087225 */ /* 0x000fc800078e0002 */
[----:B------:R-:W-:Y:S01]  /*1880*/  IMAD R7, R4, R11, R7 ;  /* 0x0000000b04077224 */ /* 0x000fe200078e0207 */
[----:B------:R-:W-:Y:S02]  /*1890*/  LEA R16, P0, R10, R8, 0x3 ;  /* 0x000000080a107211 */ /* 0x000fe400078018ff */
[----:B------:R-:W-:Y:S01]  /*18a0*/  IADD3 R8, P1, R8, UR6, RZ ;  /* 0x0000000608087c10 */ /* 0x000fe2000ff3e0ff */
[----:B------:R-:W-:-:S05]  /*18b0*/  IMAD.IADD R7, R9, 0x1, R7 ;  /* 0x0000000109077824 */ /* 0x000fca00078e0207 */
[----:B------:R-:W-:Y:S02]  /*18c0*/  LEA.HI.X R11, R10, R7, R11, 0x3, P0 ;  /* 0x000000070a0b7211 */ /* 0x000fe400000f1c0b */
[----:B---3-5:R-:W-:Y:S02]  /*18d0*/  FSETP.NEU.AND P0, PT, R12, RZ, PT ;  /* 0x000000ff0c00720b */ /* 0x028fe40003f0d000 */
[----:B------:R-:W-:Y:S02]  /*18e0*/  IADD3 R10, P2, R16, UR6, RZ ;  /* 0x00000006100a7c10 */ /* 0x000fe4000ff5e0ff */
[----:B------:R-:W-:Y:S02]  /*18f0*/  IADD3.X R9, R7, UR7, RZ, P1, !PT ;  /* 0x0000000707097c10 */ /* 0x000fe40008ffe4ff */
[----:B------:R-:W-:-:S07]  /*1900*/  IADD3.X R11, R11, UR7, RZ, P2, !PT ;  /* 0x000000070b0b7c10 */ /* 0x000fce00097fe4ff */
[----:B------:R-:W-:Y:S05]  /*1910*/  @!P0 BRA `(.L_x_28) ;  /* 0x0000001800e08947 */ /* 0x000fea0003800000 */
[----:B------:R-:W-:Y:S01]  /*1920*/  ISETP.GE.AND P0, PT, R13, 0x1, PT ;  /* 0x000000010d00780c */ /* 0x000fe20003f06270 */
[----:B------:R-:W-:Y:S01]  /*1930*/  ULDC.64 UR4, c[0x0][0x630] ;  /* 0x00018c0000047ab9 */ /* 0x000fe20000000a00 */
[----:B------:R-:W-:Y:S01]  /*1940*/  ULDC.64 UR6, c[0x0][0x628] ;  /* 0x00018a0000067ab9 */ /* 0x000fe20000000a00 */
[----:B------:R-:W-:Y:S01]  /*1950*/  IMAD R17, R5, UR4, RZ ;  /* 0x0000000405117c24 */ /* 0x000fe2000f8e02ff */
[----:B------:R-:W-:Y:S01]  /*1960*/  ISETP.LT.OR P2, PT, R15, 0x1, !P0 ;  /* 0x000000010f00780c */ /* 0x000fe20004741670 */
[C---:B------:R-:W-:Y:S01]  /*1970*/  IMAD.WIDE.U32 R6, R4.reuse, UR4, R2 ;  /* 0x0000000404067c25 */ /* 0x040fe2000f8e0002 */
[----:B------:R-:W-:Y:S01]  /*1980*/  BSSY B0, `(.L_x_29) ;  /* 0x0000007000007945 */ /* 0x000fe20003800000 */
[----:B------:R-:W-:Y:S02]  /*1990*/  PRMT R14, RZ, 0x7610, R14 ;  /* 0x00007610ff0e7816 */ /* 0x000fe4000000000e */
[----:B------:R-:W-:Y:S01]  /*19a0*/  IMAD R17, R4, UR5, R17 ;  /* 0x0000000504117c24 */ /* 0x000fe2000f8e0211 */
[----:B------:R-:W-:-:S04]  /*19b0*/  IADD3 R6, P1, R6, UR6, RZ ;  /* 0x0000000606067c10 */ /* 0x000fc8000ff3e0ff */
[----:B------:R-:W-:-:S03]  /*19c0*/  IADD3.X R7, R7, UR7, R17, P1, !PT ;  /* 0x0000000707077c10 */ /* 0x000fc60008ffe411 */
[----:B------:R-:W-:Y:S06]  /*19d0*/  @P2 BRA `(.L_x_30) ;  /* 0x0000000000042947 */ /* 0x000fec0003800000 */
[----:B------:R0:W5:Y:S02]  /*19e0*/  LDG.E.U8 R14, desc[UR12][R6.64] ;  /* 0x0000000c060e7981 */ /* 0x000164000c1e1100 */
.L_x_30:
[----:B------:R-:W-:Y:S05]  /*19f0*/  BSYNC B0 ;  /* 0x0000000000007941 */ /* 0x000fea0003800000 */
.L_x_29:
[----:B-----5:R-:W-:Y:S01]  /*1a00*/  LOP3.LUT R14, R14, 0xff, RZ, 0xc0, !PT ;  /* 0x000000ff0e0e7812 */ /* 0x020fe200078ec0ff */
[----:B------:R-:W-:Y:S01]  /*1a10*/  BSSY B0, `(.L_x_31) ;  /* 0x000000c000007945 */ /* 0x000fe20003800000 */
[----:B------:R-:W-:Y:S02]  /*1a20*/  ISETP.GE.AND P1, PT, R13, 0x2, PT ;  /* 0x000000020d00780c */ /* 0x000fe40003f26270 */
[----:B------:R-:W-:Y:S02]  /*1a30*/  F2FP.F16.E4M3.UNPACK_B R14, R14 ;  /* 0x0000000eff0e723e */ /* 0x000fe400020006ff */
[----:B------:R-:W-:-:S03]  /*1a40*/  ISETP.LT.OR P3, PT, R15, 0x1, !P1 ;  /* 0x000000010f00780c */ /* 0x000fc60004f61670 */
[----:B------:R-:W-:Y:S01]  /*1a50*/  HADD2.F32 R17, -RZ, R14.H0_H0 ;  /* 0x2000000eff117230 */ /* 0x000fe20000004100 */
[----:B------:R-:W-:-:S04]  /*1a60*/  PRMT R14, RZ, 0x7610, R14 ;  /* 0x00007610ff0e7816 */ /* 0x000fc8000000000e */
[----:B------:R-:W-:-:S04]  /*1a70*/  FMUL R17, R17, R12 ;  /* 0x0000000c11117220 */ /* 0x000fc80000400000 */
[----:B--2---:R-:W-:-:S05]  /*1a80*/  FFMA R17, R24, R0, R17 ;  /* 0x0000000018117223 */ /* 0x004fca0000000011 */
[----:B------:R-:W-:-:S05]  /*1a90*/  F2FP.SATFINITE.E4M3.F32.PACK_AB_MERGE_C R17, RZ, R17, RZ ;  /* 0x00000011ff11723e */ /* 0x000fca00048070ff */
[----:B------:R1:W-:Y:S01]  /*1aa0*/  @!P2 STG.E.U8 desc[UR12][R8.64], R17 ;  /* 0x000000110800a986 */ /* 0x0003e2000c10110c */
[----:B------:R-:W-:Y:S05]  /*1ab0*/  @P3 BRA `(.L_x_32) ;  /* 0x0000000000043947 */ /* 0x000fea0003800000 */
[----:B------:R2:W5:Y:S02]  /*1ac0*/  LDG.E.U8 R14, desc[UR12][R6.64+0x1] ;  /* 0x0000010c060e7981 */ /* 0x000564000c1e1100 */
.L_x_32:
[----:B------:R-:W-:Y:S05]  /*1ad0*/  BSYNC B0 ;  /* 0x0000000000007941 */ /* 0x000fea0003800000 */
.L_x_31:
[----:B-----5:R-:W-:Y:S01]  /*1ae0*/  LOP3.LUT R14, R14, 0xff, RZ, 0xc0, !PT ;  /* 0x000000ff0e0e7812 */ /* 0x020fe200078ec0ff */
[----:B------:R-:W-:Y:S01]  /*1af0*/  BSSY B0, `(.L_x_33) ;  /* 0x0000012000007945 */ /* 0x000fe20003800000 */
[----:B-1----:R-:W-:Y:S02]  /*1b00*/  IADD3 R17, P2, R4, 0x8, RZ ;  /* 0x0000000804117810 */ /* 0x002fe40007f5e0ff */
[----:B------:R-:W-:Y:S02]  /*1b10*/  F2FP.F16.E4M3.UNPACK_B R14, R14 ;  /* 0x0000000eff0e723e */ /* 0x000fe400020006ff */
[----:B------:R-:W-:Y:S01]  /*1b20*/  ISETP.LT.OR P0, PT, R15, 0x9, !P0 ;  /* 0x000000090f00780c */ /* 0x000fe20004701670 */
[----:B------:R-:W-:Y:S02]  /*1b30*/  IMAD.X R5, RZ, RZ, R5, P2 ;  /* 0x000000ffff057224 */ /* 0x000fe400010e0605 */
[----:B------:R-:W-:Y:S02]  /*1b40*/  HADD2.F32 R19, -RZ, R14.H0_H0 ;  /* 0x2000000eff137230 */ /* 0x000fe40000004100 */
[----:B------:R-:W-:-:S02]  /*1b50*/  IMAD R14, R5, UR4, RZ ;  /* 0x00000004050e7c24 */ /* 0x000fc4000f8e02ff */
[----:B------:R-:W-:-:S04]  /*1b60*/  IMAD.WIDE.U32 R2, R17, UR4, R2 ;  /* 0x0000000411027c25 */ /* 0x000fc8000f8e0002 */
[----:B------:R-:W-:Y:S01]  /*1b70*/  FMUL R4, R19, R12 ;  /* 0x0000000c13047220 */ /* 0x000fe20000400000 */
[----:B------:R-:W-:-:S03]  /*1b80*/  IMAD R17, R17, UR5, R14 ;  /* 0x0000000511117c24 */ /* 0x000fc6000f8e020e */
[----:B------:R-:W-:Y:S01]  /*1b90*/  FFMA R4, R25, R0, R4 ;  /* 0x0000000019047223 */ /* 0x000fe20000000004 */
[----:B------:R-:W-:-:S04]  /*1ba0*/  IADD3 R2, P2, R2, UR6, RZ ;  /* 0x0000000602027c10 */ /* 0x000fc8000ff5e0ff */
[----:B------:R-:W-:Y:S02]  /*1bb0*/  F2FP.SATFINITE.E4M3.F32.PACK_AB_MERGE_C R5, RZ, R4, RZ ;  /* 0x00000004ff05723e */ /* 0x000fe400048070ff */
[----:B------:R-:W-:Y:S02]  /*1bc0*/  IADD3.X R3, R3, UR7, R17, P2, !PT ;  /* 0x0000000703037c10 */ /* 0x000fe400097fe411 */
[----:B------:R-:W-:Y:S01]  /*1bd0*/  PRMT R4, RZ, 0x7610, R4 ;  /* 0x00007610ff047816 */ /* 0x000fe20000000004 */
[----:B------:R1:W-:Y:S01]  /*1be0*/  @!P3 STG.E.U8 desc[UR12][R8.64+0x1], R5 ;  /* 0x000001050800b986 */ /* 0x0003e2000c10110c */
[----:B------:R-:W-:Y:S05]  /*1bf0*/  @P0 BRA `(.L_x_34) ;  /* 0x0000000000040947 */ /* 0x000fea0003800000 */
[----:B------:R3:W5:Y:S02]  /*1c00*/  LDG.E.U8 R4, desc[UR12][R2.64] ;  /* 0x0000000c02047981 */ /* 0x000764000c1e1100 */
.L_x_34:
[----:B------:R-:W-:Y:S05]  /*1c10*/  BSYNC B0 ;  /* 0x0000000000007941 */ /* 0x000fea0003800000 */
.L_x_33:
[----:B-----5:R-:W-:Y:S01]  /*1c20*/  LOP3.LUT R4, R4, 0xff, RZ, 0xc0, !PT ;  /* 0x000000ff04047812 */ /* 0x020fe200078ec0ff */
[----:B------:R-:W-:Y:S01]  /*1c30*/  BSSY B0, `(.L_x_35) ;  /* 0x000000b000007945 */ /* 0x000fe20003800000 */
[----:B------:R-:W-:Y:S02]  /*1c40*/  ISETP.LT.OR P1, PT, R15, 0x9, !P1 ;  /* 0x000000090f00780c */ /* 0x000fe40004f21670 */
[----:B------:R-:W-:-:S05]  /*1c50*/  F2FP.F16.E4M3.UNPACK_B R4, R4 ;  /* 0x00000004ff04723e */ /* 0x000fca00020006ff */
[----:B-1----:R-:W-:Y:S01]  /*1c60*/  HADD2.F32 R5, -RZ, R4.H0_H0 ;  /* 0x20000004ff057230 */ /* 0x002fe20000004100 */
[----:B------:R-:W-:-:S04]  /*1c70*/  PRMT R4, RZ, 0x7610, R4 ;  /* 0x00007610ff047816 */ /* 0x000fc80000000004 */
[----:B------:R-:W-:-:S04]  /*1c80*/  FMUL R5, R5, R12 ;  /* 0x0000000c05057220 */ /* 0x000fc80000400000 */
[----:B------:R-:W-:-:S05]  /*1c90*/  FFMA R5, R26, R0, R5 ;  /* 0x000000001a057223 */ /* 0x000fca0000000005 */
[----:B------:R-:W-:-:S05]  /*1ca0*/  F2FP.SATFINITE.E4M3.F32.PACK_AB_MERGE_C R5, RZ, R5, RZ ;  /* 0x00000005ff05723e */ /* 0x000fca00048070ff */
[----:B------:R1:W-:Y:S01]  /*1cb0*/  @!P0 STG.E.U8 desc[UR12][R10.64], R5 ;  /* 0x000000050a008986 */ /* 0x0003e2000c10110c */
[----:B------:R-:W-:Y:S05]  /*1cc0*/  @P1 BRA `(.L_x_36) ;  /* 0x0000000000041947 */ /* 0x000fea0003800000 */
[----:B------:R4:W5:Y:S02]  /*1cd0*/  LDG.E.U8 R4, desc[UR12][R2.64+0x1] ;  /* 0x0000010c02047981 */ /* 0x000964000c1e1100 */
.L_x_36:
[----:B------:R-:W-:Y:S05]  /*1ce0*/  BSYNC B0 ;  /* 0x0000000000007941 */ /* 0x000fea0003800000 */
.L_x_35:
[----:B-----5:R-:W-:Y:S01]  /*1cf0*/  LOP3.LUT R4, R4, 0xff, RZ, 0xc0, !PT ;  /* 0x000000ff04047812 */ /* 0x020fe200078ec0ff */
[----:B------:R-:W-:Y:S01]  /*1d00*/  BSSY B0, `(.L_x_37) ;  /* 0x000000c000007945 */ /* 0x000fe20003800000 */
[----:B------:R-:W-:Y:S02]  /*1d10*/  ISETP.GE.AND P0, PT, R13, 0x9, PT ;  /* 0x000000090d00780c */ /* 0x000fe40003f06270 */
[----:B------:R-:W-:Y:S02]  /*1d20*/  F2FP.F16.E4M3.UNPACK_B R4, R4 ;  /* 0x00000004ff04723e */ /* 0x000fe400020006ff */
[----:B------:R-:W-:-:S03]  /*1d30*/  ISETP.LT.OR P2, PT, R15, 0x1, !P0 ;  /* 0x000000010f00780c */ /* 0x000fc60004741670 */
[----:B-1----:R-:W-:-:S05]  /*1d40*/  HADD2.F32 R5, -RZ, R4.H0_H0 ;  /* 0x20000004ff057230 */ /* 0x002fca0000004100 */
[----:B------:R-:W-:-:S04]  /*1d50*/  FMUL R4, R5, R12 ;  /* 0x0000000c05047220 */ /* 0x000fc80000400000 */
[----:B------:R-:W-:-:S05]  /*1d60*/  FFMA R4, R27, R0, R4 ;  /* 0x000000001b047223 */ /* 0x000fca0000000004 */
[----:B------:R-:W-:Y:S02]  /*1d70*/  F2FP.SATFINITE.E4M3.F32.PACK_AB_MERGE_C R5, RZ, R4, RZ ;  /* 0x00000004ff05723e */ /* 0x000fe400048070ff */
[----:B------:R-:W-:-:S03]  /*1d80*/  PRMT R4, RZ, 0x7610, R4 ;  /* 0x00007610ff047816 */ /* 0x000fc60000000004 */
[----:B------:R1:W-:Y:S01]  /*1d90*/  @!P1 STG.E.U8 desc[UR12][R10.64+0x1], R5 ;  /* 0x000001050a009986 */ /* 0x0003e2000c10110c */
[----:B------:R-:W-:Y:S05]  /*1da0*/  @P2 BRA `(.L_x_38) ;  /* 0x0000000000042947 */ /* 0x000fea0003800000 */
[----:B------:R0:W5:Y:S02]  /*1db0*/  LDG.E.U8 R4, desc[UR12][R6.64+0x8] ;  /* 0x0000080c06047981 */ /* 0x000164000c1e1100 */
.L_x_38:
[----:B------:R-:W-:Y:S05]  /*1dc0*/  BSYNC B0 ;  /* 0x0000000000007941 */ /* 0x000fea0003800000 */
.L_x_37:
[----:B-----5:R-:W-:Y:S01]  /*1dd0*/  LOP3.LUT R4, R4, 0xff, RZ, 0xc0, !PT ;  /* 0x000000ff04047812 */ /* 0x020fe200078ec0ff */
[----:B------:R-:W-:Y:S01]  /*1de0*/  BSSY B0, `(.L_x_39) ;  /* 0x000000c000007945 */ /* 0x000fe20003800000 */
[----:B------:R-:W-:Y:S02]  /*1df0*/  ISETP.GE.AND P1, PT, R13, 0xa, PT ;  /* 0x0000000a0d00780c */ /* 0x000fe40003f26270 */
[----:B------:R-:W-:Y:S02]  /*1e00*/  F2FP.F16.E4M3.UNPACK_B R4, R4 ;  /* 0x00000004ff04723e */ /* 0x000fe400020006ff */
[----:B------:R-:W-:-:S03]  /*1e10*/  ISETP.LT.OR P3, PT, R15, 0x1, !P1 ;  /* 0x000000010f00780c */ /* 0x000fc60004f61670 */
        /* <DEDUP_REMOVED lines=8> */
.L_x_40:
[----:B------:R-:W-:Y:S05]  /*1ea0*/  BSYNC B0 ;  /* 0x0000000000007941 */ /* 0x000fea0003800000 */
.L_x_39:
[----:B-----5:R-:W-:Y:S01]  /*1eb0*/  LOP3.LUT R4, R4, 0xff, RZ, 0xc0, !PT ;  /* 0x000000ff04047812 */ /* 0x020fe200078ec0ff */
[----:B------:R-:W-:Y:S01]  /*1ec0*/  BSSY B0, `(.L_x_41) ;  /* 0x000000b000007945 */ /* 0x000fe20003800000 */
[----:B------:R-:W-:Y:S02]  /*1ed0*/  ISETP.LT.OR P0, PT, R15, 0x9, !P0 ;  /* 0x000000090f00780c */ /* 0x000fe40004701670 */
[----:B------:R-:W-:-:S05]  /*1ee0*/  F2FP.F16.E4M3.UNPACK_B R4, R4 ;  /* 0x00000004ff04723e */ /* 0x000fca00020006ff */
        /* <DEDUP_REMOVED lines=8> */
.L_x_42:
[----:B------:R-:W-:Y:S05]  /*1f70*/  BSYNC B0 ;  /* 0x0000000000007941 */ /* 0x000fea0003800000 */
.L_x_41:
        /* <DEDUP_REMOVED lines=12> */
.L_x_44:
[----:B------:R-:W-:Y:S05]  /*2040*/  BSYNC B0 ;  /* 0x0000000000007941 */ /* 0x000fea0003800000 */
.L_x_43:
        /* <DEDUP_REMOVED lines=13> */
.L_x_46:
[----:B------:R-:W-:Y:S05]  /*2120*/  BSYNC B0 ;  /* 0x0000000000007941 */ /* 0x000fea0003800000 */
.L_x_45:
        /* <DEDUP_REMOVED lines=13> */
.L_x_48:
[----:B------:R-:W-:Y:S05]  /*2200*/  BSYNC B0 ;  /* 0x0000000000007941 */ /* 0x000fea0003800000 */
.L_x_47:
        /* <DEDUP_REMOVED lines=12> */
.L_x_50:
[----:B------:R-:W-:Y:S05]  /*22d0*/  BSYNC B0 ;  /* 0x0000000000007941 */ /* 0x000fea0003800000 */
.L_x_49:
        /* <DEDUP_REMOVED lines=12> */
.L_x_52:
[----:B------:R-:W-:Y:S05]  /*23a0*/  BSYNC B0 ;  /* 0x0000000000007941 */ /* 0x000fea0003800000 */
.L_x_51:
        /* <DEDUP_REMOVED lines=13> */
.L_x_54:
[----:B------:R-:W-:Y:S05]  /*2480*/  BSYNC B0 ;  /* 0x0000000000007941 */ /* 0x000fea0003800000 */
.L_x_53:
        /* <DEDUP_REMOVED lines=13> */
.L_x_56:
[----:B------:R-:W-:Y:S05]  /*2560*/  BSYNC B0 ;  /* 0x0000000000007941 */ /* 0x000fea0003800000 */
.L_x_55:
        /* <DEDUP_REMOVED lines=12> */
.L_x_58:
[----:B------:R-:W-:Y:S05]  /*2630*/  BSYNC B0 ;  /* 0x0000000000007941 */ /* 0x000fea0003800000 */
.L_x_57:
        /* <DEDUP_REMOVED lines=12> */
.L_x_60:
[----:B------:R-:W-:Y:S05]  /*2700*/  BSYNC B0 ;  /* 0x0000000000007941 */ /* 0x000fea0003800000 */
.L_x_59:
        /* <DEDUP_REMOVED lines=13> */
.L_x_62:
[----:B------:R-:W-:Y:S05]  /*27e0*/  BSYNC B0 ;  /* 0x0000000000007941 */ /* 0x000fea0003800000 */
.L_x_61:
        /* <DEDUP_REMOVED lines=13> */
.L_x_64:
[----:B------:R-:W-:Y:S05]  /*28c0*/  BSYNC B0 ;  /* 0x0000000000007941 */ /* 0x000fea0003800000 */
.L_x_63:
        /* <DEDUP_REMOVED lines=12> */
.L_x_66:
[----:B------:R-:W-:Y:S05]  /*2990*/  BSYNC B0 ;  /* 0x0000000000007941 */ /* 0x000fea0003800000 */
.L_x_65:
        /* <DEDUP_REMOVED lines=12> */
.L_x_68:
[----:B------:R-:W-:Y:S05]  /*2a60*/  BSYNC B0 ;  /* 0x0000000000007941 */ /* 0x000fea0003800000 */
.L_x_67:
        /* <DEDUP_REMOVED lines=13> */
.L_x_70:
[----:B------:R-:W-:Y:S05]  /*2b40*/  BSYNC B0 ;  /* 0x0000000000007941 */ /* 0x000fea0003800000 */
.L_x_69:
        /* <DEDUP_REMOVED lines=13> */
.L_x_72:
[----:B------:R-:W-:Y:S05]  /*2c20*/  BSYNC B0 ;  /* 0x0000000000007941 */ /* 0x000fea0003800000 */
.L_x_71:
        /* <DEDUP_REMOVED lines=12> */
.L_x_74:
[----:B------:R-:W-:Y:S05]  /*2cf0*/  BSYNC B0 ;  /* 0x0000000000007941 */ /* 0x000fea0003800000 */
.L_x_73:
        /* <DEDUP_REMOVED lines=12> */
.L_x_76:
[----:B------:R-:W-:Y:S05]  /*2dc0*/  BSYNC B0 ;  /* 0x0000000000007941 */ /* 0x000fea0003800000 */
.L_x_75:
        /* <DEDUP_REMOVED lines=13> */
.L_x_78:
[----:B------:R-:W-:Y:S05]  /*2ea0*/  BSYNC B0 ;  /* 0x0000000000007941 */ /* 0x000fea0003800000 */
.L_x_77:
[----:B-----5:R-:W-:Y:S01]  /*2eb0*/  F2FP.F16.E4M3.UNPACK_B R4, R4 ;  /* 0x00000004ff04723e */ /* 0x020fe200020006ff */
[----:B------:R-:W-:Y:S01]  /*2ec0*/  BSSY B0, `(.L_x_79) ;  /* 0x000000b000007945 */ /* 0x000fe20003800000 */
[----:B------:R-:W-:-:S03]  /*2ed0*/  ISETP.GE.AND P1, PT, R13, 0x32, PT ;  /* 0x000000320d00780c */ /* 0x000fc60003f26270 */
[----:B-1----:R-:W-:Y:S01]  /*2ee0*/  HADD2.F32 R5, -RZ, R4.H0_H0 ;  /* 0x20000004ff057230 */ /* 0x002fe20000004100 */
[----:B------:R-:W-:Y:S02]  /*2ef0*/  ISETP.LT.OR P3, PT, R15, 0x1, !P1 ;  /* 0x000000010f00780c */ /* 0x000fe40004f61670 */
[----:B------:R-:W-:Y:S02]  /*2f00*/  PRMT R4, RZ, 0x7610, R4 ;  /* 0x00007610ff047816 */ /* 0x000fe40000000004 */
[----:B------:R-:W-:-:S04]  /*2f10*/  FMUL R5, R5, R12 ;  /* 0x0000000c05057220 */ /* 0x000fc80000400000 */
[----:B------:R-:W-:-:S05]  /*2f20*/  FFMA R5, R48, R0, R5 ;  /* 0x0000000030057223 */ /* 0x000fca0000000005 */
[----:B------:R-:W-:-:S05]  /*2f30*/  F2FP.SATFINITE.E4M3.F32.PACK_AB_MERGE_C R5, RZ, R5, RZ ;  /* 0x00000005ff05723e */ /* 0x000fca00048070ff */
[----:B------:R1:W-:Y:S01]  /*2f40*/  @!P2 STG.E.U8 desc[UR12][R8.64+0x30], R5 ;  /* 0x000030050800a986 */ /* 0x0003e2000c10110c */
[----:B------:R-:W-:Y:S05]  /*2f50*/  @P3 BRA `(.L_x_80) ;  /* 0x0000000000043947 */ /* 0x000fea0003800000 */
[----:B------:R0:W5:Y:S02]  /*2f60*/  LDG.E.U8 R4, desc[UR12][R6.64+0x31] ;  /* 0x0000310c06047981 */ /* 0x000164000c1e1100 */
.L_x_80:
[----:B------:R-:W-:Y:S05]  /*2f70*/  BSYNC B0 ;  /* 0x0000000000007941 */ /* 0x000fea0003800000 */
.L_x_79:
[----:B-----5:R-:W-:Y:S01]  /*2f80*/  F2FP.F16.E4M3.UNPACK_B R4, R4 ;  /* 0x00000004ff04723e */ /* 0x020fe200020006ff */
[----:B------:R-:W-:Y:S01]  /*2f90*/  BSSY B0, `(.L_x_81) ;  /* 0x000000a000007945 */ /* 0x000fe20003800000 */
        /* <DEDUP_REMOVED lines=9> */
.L_x_82:
[----:B------:R-:W-:Y:S05]  /*3030*/  BSYNC B0 ;  /* 0x0000000000007941 */ /* 0x000fea0003800000 */
.L_x_81:
[----:B-----5:R-:W-:Y:S01]  /*3040*/  F2FP.F16.E4M3.UNPACK_B R4, R4 ;  /* 0x00000004ff04723e */ /* 0x020fe200020006ff */
[----:B------:R-:W-:Y:S01]  /*3050*/  BSSY B0, `(.L_x_83) ;  /* 0x000000a000007945 */ /* 0x000fe20003800000 */
        /* <DEDUP_REMOVED lines=9> */
.L_x_84:
[----:B------:R-:W-:Y:S05]  /*30f0*/  BSYNC B0 ;  /* 0x0000000000007941 */ /* 0x000fea0003800000 */
.L_x_83:
[----:B-----5:R-:W-:Y:S01]  /*3100*/  F2FP.F16.E4M3.UNPACK_B R4, R4 ;  /* 0x00000004ff04723e */ /* 0x020fe200020006ff */
[----:B------:R-:W-:Y:S01]  /*3110*/  BSSY B0, `(.L_x_85) ;  /* 0x000000b000007945 */ /* 0x000fe20003800000 */
[----:B------:R-:W-:-:S03]  /*3120*/  ISETP.GE.AND P0, PT, R13, 0x39, PT ;  /* 0x000000390d00780c */ /* 0x000fc60003f06270 */
[----:B-1----:R-:W-:Y:S01]  /*3130*/  HADD2.F32 R5, -RZ, R4.H0_H0 ;  /* 0x20000004ff057230 */ /* 0x002fe20000004100 */
[----:B------:R-:W-:-:S04]  /*3140*/  ISETP.LT.OR P2, PT, R15, 0x1, !P0 ;  /* 0x000000010f00780c */ /* 0x000fc80004741670 */
[----:B------:R-:W-:-:S04]  /*3150*/  FMUL R4, R5, R12 ;  /* 0x0000000c05047220 */ /* 0x000fc80000400000 */
[----:B------:R-:W-:-:S05]  /*3160*/  FFMA R4, R51, R0, R4 ;  /* 0x0000000033047223 */ /* 0x000fca0000000004 */
[----:B------:R-:W-:Y:S02]  /*3170*/  F2FP.SATFINITE.E4M3.F32.PACK_AB_MERGE_C R5, RZ, R4, RZ ;  /* 0x00000004ff05723e */ /* 0x000fe400048070ff */
[----:B------:R-:W-:-:S03]  /*3180*/  PRMT R4, RZ, 0x7610, R4 ;  /* 0x00007610ff047816 */ /* 0x000fc60000000004 */
[----:B------:R1:W-:Y:S01]  /*3190*/  @!P1 STG.E.U8 desc[UR12][R10.64+0x31], R5 ;  /* 0x000031050a009986 */ /* 0x0003e2000c10110c */
[----:B------:R-:W-:Y:S05]  /*31a0*/  @P2 BRA `(.L_x_86) ;  /* 0x0000000000042947 */ /* 0x000fea0003800000 */
[----:B------:R0:W5:Y:S02]  /*31b0*/  LDG.E.U8 R4, desc[UR12][R6.64+0x38] ;  /* 0x0000380c06047981 */ /* 0x000164000c1e1100 */
.L_x_86:
[----:B------:R-:W-:Y:S05]  /*31c0*/  BSYNC B0 ;  /* 0x0000000000007941 */ /* 0x000fea0003800000 */
.L_x_85:
        /* <DEDUP_REMOVED lines=12> */
.L_x_88:
[----:B------:R-:W-:Y:S05]  /*3290*/  BSYNC B0 ;  /* 0x0000000000007941 */ /* 0x000fea0003800000 */
.L_x_87:
        /* <DEDUP_REMOVED lines=11> */
.L_x_90:
[----:B------:R-:W-:Y:S05]  /*3350*/  BSYNC B0 ;  /* 0x0000000000007941 */ /* 0x000fea0003800000 */
.L_x_89:
        /* <DEDUP_REMOVED lines=11> */
.L_x_92:
[----:B------:R-:W-:Y:S05]  /*3410*/  BSYNC B0 ;  /* 0x0000000000007941 */ /* 0x000fea0003800000 */
.L_x_91:
[----:B-----5:R-:W-:-:S05]  /*3420*/  F2FP.F16.E4M3.UNPACK_B R4, R4 ;  /* 0x00000004ff04723e */ /* 0x020fca00020006ff */
[----:B0--34-:R-:W-:-:S05]  /*3430*/  HADD2.F32 R3, -RZ, R4.H0_H0 ;  /* 0x20000004ff037230 */ /* 0x019fca0000004100 */
[----:B------:R-:W-:-:S04]  /*3440*/  FMUL R12, R3, R12 ;  /* 0x0000000c030c7220 */ /* 0x000fc80000400000 */
[----:B------:R-:W-:-:S05]  /*3450*/  FFMA R12, R55, R0, R12 ;  /* 0x00000000370c7223 */ /* 0x000fca000000000c */
[----:B------:R-:W-:Y:S01]  /*3460*/  F2FP.SATFINITE.E4M3.F32.PACK_AB_MERGE_C R3, RZ, R12, RZ ;  /* 0x0000000cff03723e */ /* 0x000fe200048070ff */
[----:B------:R-:W-:Y:S06]  /*3470*/  @P1 EXIT ;  /* 0x000000000000194d */ /* 0x000fec0003800000 */
[----:B------:R-:W-:Y:S01]  /*3480*/  STG.E.U8 desc[UR12][R10.64+0x39], R3 ;  /* 0x000039030a007986 */ /* 0x000fe2000c10110c */
[----:B------:R-:W-:Y:S05]  /*3490*/  EXIT ;  /* 0x000000000000794d */ /* 0x000fea0003800000 */
.L_x_28:
[C---:B------:R-:W-:Y:S01]  /*34a0*/  ISETP.GE.AND P1, PT, R13.reuse, 0x1, PT ;  /* 0x000000010d00780c */ /* 0x040fe20003f26270 */
[-C--:B--2---:R-:W-:Y:S01]  /*34b0*/  FMUL R24, R24, R0.reuse ;  /* 0x0000000018187220 */ /* 0x084fe20000400000 */
[----:B------:R-:W-:Y:S01]  /*34c0*/  ISETP.GE.AND P2, PT, R13, 0x2, PT ;  /* 0x000000020d00780c */ /* 0x000fe20003f46270 */
[-C--:B------:R-:W-:Y:S01]  /*34d0*/  FMUL R25, R25, R0.reuse ;  /* 0x0000000019197220 */ /* 0x080fe20000400000 */
[----:B------:R-:W-:Y:S01]  /*34e0*/  ISETP.LT.OR P0, PT, R15, 0x1, !P1 ;  /* 0x000000010f00780c */ /* 0x000fe20004f01670 */
[-C--:B------:R-:W-:Y:S01]  /*34f0*/  FMUL R27, R27, R0.reuse ;  /* 0x000000001b1b7220 */ /* 0x080fe20000400000 */
[C---:B------:R-:W-:Y:S01]  /*3500*/  ISETP.LT.OR P4, PT, R15.reuse, 0x1, !P2 ;  /* 0x000000010f00780c */ /* 0x040fe20005781670 */
[----:B------:R-:W-:Y:S01]  /*3510*/  FMUL R26, R26, R0 ;  /* 0x000000001a1a7220 */ /* 0x000fe20000400000 */
[----:B------:R-:W-:Y:S01]  /*3520*/  F2FP.SATFINITE.E4M3.F32.PACK_AB_MERGE_C R3, RZ, R24, RZ ;  /* 0x00000018ff03723e */ /* 0x000fe200048070ff */
[-C--:B------:R-:W-:Y:S01]  /*3530*/  FMUL R28, R28, R0.reuse ;  /* 0x000000001c1c7220 */ /* 0x080fe20000400000 */
[----:B------:R-:W-:Y:S01]  /*3540*/  ISETP.LT.OR P3, PT, R15, 0x9, !P2 ;  /* 0x000000090f00780c */ /* 0x000fe20005761670 */
[-C--:B------:R-:W-:Y:S01]  /*3550*/  FMUL R29, R29, R0.reuse ;  /* 0x000000001d1d7220 */ /* 0x080fe20000400000 */
[----:B------:R-:W-:Y:S01]  /*3560*/  F2FP.SATFINITE.E4M3.F32.PACK_AB_MERGE_C R25, RZ, R25, RZ ;  /* 0x00000019ff19723e */ /* 0x000fe200048070ff */
[-C--:B------:R-:W-:Y:S01]  /*3570*/  FMUL R31, R31, R0.reuse ;  /* 0x000000001f1f7220 */ /* 0x080fe20000400000 */
[----:B------:R-:W-:Y:S01]  /*3580*/  ISETP.LT.OR P1, PT, R15, 0x9, !P1 ;  /* 0x000000090f00780c */ /* 0x000fe20004f21670 */
[-C--:B------:R-:W-:Y:S01]  /*3590*/  FMUL R30, R30, R0.reuse ;  /* 0x000000001e1e7220 */ /* 0x080fe20000400000 */
[C---:B------:R-:W-:Y:S01]  /*35a0*/  ISETP.GE.AND P2, PT, R13.reuse, 0xa, PT ;  /* 0x0000000a0d00780c */ /* 0x040fe20003f46270 */
[----:B------:R0:W-:Y:S01]  /*35b0*/  @!P0 STG.E.U8 desc[UR12][R8.64], R3 ;  /* 0x0000000308008986 */ /* 0x0001e2000c10110c */
[----:B------:R-:W-:Y:S01]  /*35c0*/  ISETP.GE.AND P0, PT, R13, 0x9, PT ;  /* 0x000000090d00780c */ /* 0x000fe20003f06270 */
[-C--:B------:R-:W-:Y:S01]  /*35d0*/  FMUL R32, R32, R0.reuse ;  /* 0x0000000020207220 */ /* 0x080fe20000400000 */
[----:B------:R-:W-:Y:S01]  /*35e0*/  F2FP.SATFINITE.E4M3.F32.PACK_AB_MERGE_C R27, RZ, R27, RZ ;  /* 0x0000001bff1b723e */ /* 0x000fe200048070ff */
[----:B------:R-:W-:Y:S01]  /*35f0*/  @!P4 STG.E.U8 desc[UR12][R8.64+0x1], R25 ;  /* 0x000001190800c986 */ /* 0x000fe2000c10110c */
[----:B------:R-:W-:Y:S01]  /*3600*/  ISETP.LT.OR P5, PT, R15, 0x1, !P0 ;  /* 0x000000010f00780c */ /* 0x000fe200047a1670 */
[-C--:B------:R-:W-:Y:S01]  /*3610*/  FMUL R33, R33, R0.reuse ;  /* 0x0000000021217220 */ /* 0x080fe20000400000 */
[C---:B------:R-:W-:Y:S01]  /*3620*/  ISETP.LT.OR P4, PT, R15.reuse, 0x1, !P2 ;  /* 0x000000010f00780c */ /* 0x040fe20005781670 */
[----:B------:R-:W-:Y:S01]  /*3630*/  @!P3 STG.E.U8 desc[UR12][R10.64+0x1], R27 ;  /* 0x0000011b0a00b986 */ /* 0x000fe2000c10110c */
[----:B------:R-:W-:Y:S01]  /*3640*/  ISETP.LT.OR P3, PT, R15, 0x9, !P2 ;  /* 0x000000090f00780c */ /* 0x000fe20005761670 */
[----:B------:R-:W-:Y:S01]  /*3650*/  FMUL R35, R35, R0 ;  /* 0x0000000023237220 */ /* 0x000fe20000400000 */
[----:B------:R-:W-:Y:S01]  /*3660*/  F2FP.SATFINITE.E4M3.F32.PACK_AB_MERGE_C R5, RZ, R28, RZ ;  /* 0x0000001cff05723e */ /* 0x000fe200048070ff */
[----:B------:R-:W-:Y:S01]  /*3670*/  FMUL R34, R34, R0 ;  /* 0x0000000022227220 */ /* 0x000fe20000400000 */
[----:B0-----:R-:W-:Y:S01]  /*3680*/  F2FP.SATFINITE.E4M3.F32.PACK_AB_MERGE_C R3, RZ, R26, RZ ;  /* 0x0000001aff03723e */ /* 0x001fe200048070ff */
[-C--:B------:R-:W-:Y:S01]  /*3690*/  FMUL R36, R36, R0.reuse ;  /* 0x0000000024247220 */ /* 0x080fe20000400000 */
[----:B------:R-:W-:Y:S01]  /*36a0*/  F2FP.SATFINITE.E4M3.F32.PACK_AB_MERGE_C R29, RZ, R29, RZ ;  /* 0x0000001dff1d723e */ /* 0x000fe200048070ff */
[-C--:B------:R-:W-:Y:S01]  /*36b0*/  FMUL R37, R37, R0.reuse ;  /* 0x0000000025257220 */ /* 0x080fe20000400000 */
[----:B------:R-:W-:Y:S01]  /*36c0*/  ISETP.LT.OR P0, PT, R15, 0x9, !P0 ;  /* 0x000000090f00780c */ /* 0x000fe20004701670 */
[----:B------:R0:W-:Y:S01]  /*36d0*/  @!P1 STG.E.U8 desc[UR12][R10.64], R3 ;  /* 0x000000030a009986 */ /* 0x0001e2000c10110c */
[----:B------:R-:W-:Y:S01]  /*36e0*/  ISETP.GE.AND P1, PT, R13, 0x11, PT ;  /* 0x000000110d00780c */ /* 0x000fe20003f26270 */
[-C--:B------:R-:W-:Y:S01]  /*36f0*/  FMUL R39, R39, R0.reuse ;  /* 0x0000000027277220 */ /* 0x080fe20000400000 */
[----:B------:R-:W-:Y:S01]  /*3700*/  ISETP.GE.AND P2, PT, R13, 0x12, PT ;  /* 0x000000120d00780c */ /* 0x000fe20003f46270 */
[----:B------:R1:W-:Y:S01]  /*3710*/  @!P5 STG.E.U8 desc[UR12][R8.64+0x8], R5 ;  /* 0x000008050800d986 */ /* 0x0003e2000c10110c */
[----:B------:R-:W-:Y:S01]  /*3720*/  F2FP.SATFINITE.E4M3.F32.PACK_AB_MERGE_C R31, RZ, R31, RZ ;  /* 0x0000001fff1f723e */ /* 0x000fe200048070ff */
[-C--:B------:R-:W-:Y:S01]  /*3730*/  FMUL R38, R38, R0.reuse ;  /* 0x0000000026267220 */ /* 0x080fe20000400000 */
[C---:B------:R-:W-:Y:S01]  /*3740*/  ISETP.LT.OR P5, PT, R15.reuse, 0x1, !P1 ;  /* 0x000000010f00780c */ /* 0x040fe20004fa1670 */
[----:B------:R-:W-:Y:S01]  /*3750*/  @!P4 STG.E.U8 desc[UR12][R8.64+0x9], R29 ;  /* 0x0000091d0800c986 */ /* 0x000fe2000c10110c */
[----:B------:R-:W-:Y:S01]  /*3760*/  ISETP.LT.OR P4, PT, R15, 0x1, !P2 ;  /* 0x000000010f00780c */ /* 0x000fe20005781670 */
[----:B------:R-:W-:Y:S01]  /*3770*/  FMUL R40, R40, R0 ;  /* 0x0000000028287220 */ /* 0x000fe20000400000 */
[----:B------:R-:W-:Y:S01]  /*3780*/  F2FP.SATFINITE.E4M3.F32.PACK_AB_MERGE_C R33, RZ, R33, RZ ;  /* 0x00000021ff21723e */ /* 0x000fe200048070ff */
[----:B------:R-:W-:Y:S01]  /*3790*/  @!P3 STG.E.U8 desc[UR12][R10.64+0x9], R31 ;  /* 0x0000091f0a00b986 */ /* 0x000fe2000c10110c */
[----:B0-----:R-:W-:Y:S01]  /*37a0*/  F2FP.SATFINITE.E4M3.F32.PACK_AB_MERGE_C R3, RZ, R30, RZ ;  /* 0x0000001eff03723e */ /* 0x001fe200048070ff */
[-C--:B------:R-:W-:Y:S01]  /*37b0*/  FMUL R41, R41, R0.reuse ;  /* 0x0000000029297220 */ /* 0x080fe20000400000 */
[C---:B------:R-:W-:Y:S01]  /*37c0*/  ISETP.LT.OR P3, PT, R15.reuse, 0x9, !P2 ;  /* 0x000000090f00780c */ /* 0x040fe20005761670 */
[----:B------:R-:W-:Y:S01]  /*37d0*/  FMUL R42, R42, R0 ;  /* 0x000000002a2a7220 */ /* 0x000fe20000400000 */
[----:B-1----:R-:W-:Y:S01]  /*37e0*/  F2FP.SATFINITE.E4M3.F32.PACK_AB_MERGE_C R5, RZ, R32, RZ ;  /* 0x00000020ff05723e */ /* 0x002fe200048070ff */
[----:B------:R0:W-:Y:S01]  /*37f0*/  @!P0 STG.E.U8 desc[UR12][R10.64+0x8], R3 ;  /* 0x000008030a008986 */ /* 0x0001e2000c10110c */
        /* <DEDUP_REMOVED lines=9> */
[----:B------:R-:W-:Y:S01]  /*3890*/  FMUL R45, R45, R0 ;  /* 0x000000002d2d7220 */ /* 0x000fe20000400000 */
[C---:B------:R-:W-:Y:S01]  /*38a0*/  ISETP.LT.OR P4, PT, R15.reuse, 0x1, !P2 ;  /* 0x000000010f00780c */ /* 0x040fe20005781670 */
[----:B------:R-:W-:Y:S01]  /*38b0*/  @!P3 STG.E.U8 desc[UR12][R10.64+0x11], R35 ;  /* 0x000011230a00b986 */ /* 0x000fe2000c10110c */
[----:B0-----:R-:W-:Y:S01]  /*38c0*/  F2FP.SATFINITE.E4M3.F32.PACK_AB_MERGE_C R3, RZ, R34, RZ ;  /* 0x00000022ff03723e */ /* 0x001fe200048070ff */
[-C--:B------:R-:W-:Y:S01]  /*38d0*/  FMUL R46, R46, R0.reuse ;  /* 0x000000002e2e7220 */ /* 0x080fe20000400000 */
[----:B------:R-:W-:Y:S01]  /*38e0*/  ISETP.LT.OR P3, PT, R15, 0x9, !P2 ;  /* 0x000000090f00780c */ /* 0x000fe20005761670 */
[----:B------:R-:W-:Y:S01]  /*38f0*/  FMUL R47, R47, R0 ;  /* 0x000000002f2f7220 */ /* 0x000fe20000400000 */
[----:B-1----:R-:W-:Y:S01]  /*3900*/  F2FP.SATFINITE.E4M3.F32.PACK_AB_MERGE_C R5, RZ, R36, RZ ;  /* 0x00000024ff05723e */ /* 0x002fe200048070ff */
[----:B------:R0:W-:Y:S01]  /*3910*/  @!P1 STG.E.U8 desc[UR12][R10.64+0x10], R3 ;  /* 0x000010030a009986 */ /* 0x0001e2000c10110c */
[C---:B------:R-:W-:Y:S01]  /*3920*/  ISETP.GE.AND P1, PT, R13.reuse, 0x21, PT ;  /* 0x000000210d00780c */ /* 0x040fe20003f26270 */
[-C--:B------:R-:W-:Y:S01]  /*3930*/  FMUL R48, R48, R0.reuse ;  /* 0x0000000030307220 */ /* 0x080fe20000400000 */
[----:B------:R-:W-:Y:S01]  /*3940*/  F2FP.SATFINITE.E4M3.F32.PACK_AB_MERGE_C R37, RZ, R37, RZ ;  /* 0x00000025ff25723e */ /* 0x000fe200048070ff */
[----:B------:R1:W-:Y:S01]  /*3950*/  @!P5 STG.E.U8 desc[UR12][R8.64+0x18], R5 ;  /* 0x000018050800d986 */ /* 0x0003e2000c10110c */
[----:B------:R-:W-:Y:S01]  /*3960*/  ISETP.GE.AND P2, PT, R13, 0x22, PT ;  /* 0x000000220d00780c */ /* 0x000fe20003f46270 */
[-C--:B------:R-:W-:Y:S01]  /*3970*/  FMUL R49, R49, R0.reuse ;  /* 0x0000000031317220 */ /* 0x080fe20000400000 */
[C---:B------:R-:W-:Y:S01]  /*3980*/  ISETP.LT.OR P0, PT, R15.reuse, 0x9, !P0 ;  /* 0x000000090f00780c */ /* 0x040fe20004701670 */
[----:B------:R-:W-:Y:S01]  /*3990*/  @!P4 STG.E.U8 desc[UR12][R8.64+0x19], R37 ;  /* 0x000019250800c986 */ /* 0x000fe2000c10110c */
[----:B------:R-:W-:Y:S01]  /*39a0*/  ISETP.LT.OR P6, PT, R15, 0x1, !P1 ;  /* 0x000000010f00780c */ /* 0x000fe20004fc1670 */
[-C--:B------:R-:W-:Y:S01]  /*39b0*/  FMUL R50, R50, R0.reuse ;  /* 0x0000000032327220 */ /* 0x080fe20000400000 */
[----:B------:R-:W-:Y:S01]  /*39c0*/  F2FP.SATFINITE.E4M3.F32.PACK_AB_MERGE_C R39, RZ, R39, RZ ;  /* 0x00000027ff27723e */ /* 0x000fe200048070ff */
[-C--:B------:R-:W-:Y:S01]  /*39d0*/  FMUL R51, R51, R0.reuse ;  /* 0x0000000033337220 */ /* 0x080fe20000400000 */
[----:B------:R-:W-:Y:S01]  /*39e0*/  ISETP.LT.OR P5, PT, R15, 0x1, !P2 ;  /* 0x000000010f00780c */ /* 0x000fe200057a1670 */
[-C--:B------:R-:W-:Y:S01]  /*39f0*/  FMUL R52, R52, R0.reuse ;  /* 0x0000000034347220 */ /* 0x080fe20000400000 */
[----:B------:R-:W-:Y:S01]  /*3a00*/  ISETP.GE.AND P4, PT, R13, 0x29, PT ;  /* 0x000000290d00780c */ /* 0x000fe20003f86270 */
[----:B------:R-:W-:Y:S01]  /*3a10*/  @!P3 STG.E.U8 desc[UR12][R10.64+0x19], R39 ;  /* 0x000019270a00b986 */ /* 0x000fe2000c10110c */
[----:B------:R-:W-:Y:S01]  /*3a20*/  ISETP.LT.OR P1, PT, R15, 0x9, !P1 ;  /* 0x000000090f00780c */ /* 0x000fe20004f21670 */
[-C--:B------:R-:W-:Y:S01]  /*3a30*/  FMUL R53, R53, R0.reuse ;  /* 0x0000000035357220 */ /* 0x080fe20000400000 */
[C---:B------:R-:W-:Y:S01]  /*3a40*/  ISETP.LT.OR P2, PT, R15.reuse, 0x9, !P2 ;  /* 0x000000090f00780c */ /* 0x040fe20005741670 */
[-C--:B------:R-:W-:Y:S01]  /*3a50*/  FMUL R54, R54, R0.reuse ;  /* 0x0000000036367220 */ /* 0x080fe20000400000 */
[----:B------:R-:W-:Y:S01]  /*3a60*/  ISETP.LT.OR P3, PT, R15, 0x1, !P4 ;  /* 0x000000010f00780c */ /* 0x000fe20006761670 */
[----:B------:R-:W-:Y:S01]  /*3a70*/  FMUL R0, R55, R0 ;  /* 0x0000000037007220 */ /* 0x000fe20000400000 */
[----:B0-----:R-:W-:-:S02]  /*3a80*/  F2FP.SATFINITE.E4M3.F32.PACK_AB_MERGE_C R3, RZ, R38, RZ ;  /* 0x00000026ff03723e */ /* 0x001fc400048070ff */
[----:B-1----:R-:W-:Y:S02]  /*3a90*/  F2FP.SATFINITE.E4M3.F32.PACK_AB_MERGE_C R5, RZ, R40, RZ ;  /* 0x00000028ff05723e */ /* 0x002fe400048070ff */
[----:B------:R-:W-:Y:S01]  /*3aa0*/  F2FP.SATFINITE.E4M3.F32.PACK_AB_MERGE_C R41, RZ, R41, RZ ;  /* 0x00000029ff29723e */ /* 0x000fe200048070ff */
[----:B------:R0:W-:Y:S01]  /*3ab0*/  @!P0 STG.E.U8 desc[UR12][R10.64+0x18], R3 ;  /* 0x000018030a008986 */ /* 0x0001e2000c10110c */
[----:B------:R-:W-:Y:S02]  /*3ac0*/  F2FP.SATFINITE.E4M3.F32.PACK_AB_MERGE_C R43, RZ, R43, RZ ;  /* 0x0000002bff2b723e */ /* 0x000fe400048070ff */
[----:B------:R-:W-:Y:S01]  /*3ad0*/  ISETP.LT.OR P4, PT, R15, 0x9, !P4 ;  /* 0x000000090f00780c */ /* 0x000fe20006781670 */
[----:B------:R1:W-:Y:S01]  /*3ae0*/  @!P6 STG.E.U8 desc[UR12][R8.64+0x20], R5 ;  /* 0x000020050800e986 */ /* 0x0003e2000c10110c */
[----:B------:R-:W-:Y:S02]  /*3af0*/  F2FP.SATFINITE.E4M3.F32.PACK_AB_MERGE_C R45, RZ, R45, RZ ;  /* 0x0000002dff2d723e */ /* 0x000fe400048070ff */
[----:B------:R-:W-:Y:S01]  /*3b00*/  F2FP.SATFINITE.E4M3.F32.PACK_AB_MERGE_C R47, RZ, R47, RZ ;  /* 0x0000002fff2f723e */ /* 0x000fe200048070ff */
[----:B------:R-:W-:Y:S01]  /*3b10*/  @!P5 STG.E.U8 desc[UR12][R8.64+0x21], R41 ;  /* 0x000021290800d986 */ /* 0x000fe2000c10110c */
[----:B------:R-:W-:-:S02]  /*3b20*/  ISETP.GE.AND P5, PT, R13, 0x2a, PT ;  /* 0x0000002a0d00780c */ /* 0x000fc40003fa6270 */
[----:B------:R-:W-:Y:S01]  /*3b30*/  F2FP.SATFINITE.E4M3.F32.PACK_AB_MERGE_C R49, RZ, R49, RZ ;  /* 0x00000031ff31723e */ /* 0x000fe200048070ff */
[----:B------:R-:W-:Y:S01]  /*3b40*/  @!P2 STG.E.U8 desc[UR12][R10.64+0x21], R43 ;  /* 0x0000212b0a00a986 */ /* 0x000fe2000c10110c */
[----:B0-----:R-:W-:Y:S02]  /*3b50*/  F2FP.SATFINITE.E4M3.F32.PACK_AB_MERGE_C R3, RZ, R42, RZ ;  /* 0x0000002aff03723e */ /* 0x001fe400048070ff */
[C---:B------:R-:W-:Y:S02]  /*3b60*/  ISETP.LT.OR P0, PT, R15.reuse, 0x1, !P5 ;  /* 0x000000010f00780c */ /* 0x040fe40006f01670 */
[----:B-1----:R-:W-:Y:S01]  /*3b70*/  F2FP.SATFINITE.E4M3.F32.PACK_AB_MERGE_C R5, RZ, R44, RZ ;  /* 0x0000002cff05723e */ /* 0x002fe200048070ff */
[----:B------:R0:W-:Y:S01]  /*3b80*/  @!P1 STG.E.U8 desc[UR12][R10.64+0x20], R3 ;  /* 0x000020030a009986 */ /* 0x0001e2000c10110c */
[----:B------:R-:W-:Y:S02]  /*3b90*/  ISETP.LT.OR P5, PT, R15, 0x9, !P5 ;  /* 0x000000090f00780c */ /* 0x000fe40006fa1670 */
[C---:B------:R-:W-:Y:S01]  /*3ba0*/  ISETP.GE.AND P2, PT, R13.reuse, 0x32, PT ;  /* 0x000000320d00780c */ /* 0x040fe20003f46270 */
[----:B------:R1:W-:Y:S01]  /*3bb0*/  @!P3 STG.E.U8 desc[UR12][R8.64+0x28], R5 ;  /* 0x000028050800b986 */ /* 0x0003e2000c10110c */
[----:B------:R-:W-:-:S02]  /*3bc0*/  ISETP.GE.AND P3, PT, R13, 0x31, PT ;  /* 0x000000310d00780c */ /* 0x000fc40003f66270 */
[----:B------:R-:W-:Y:S02]  /*3bd0*/  ISETP.GE.AND P1, PT, R13, 0x3a, PT ;  /* 0x0000003a0d00780c */ /* 0x000fe40003f26270 */
[----:B------:R-:W-:Y:S01]  /*3be0*/  ISETP.LT.OR P6, PT, R15, 0x1, !P3 ;  /* 0x000000010f00780c */ /* 0x000fe20005fc1670 */
[----:B------:R-:W-:Y:S01]  /*3bf0*/  @!P0 STG.E.U8 desc[UR12][R8.64+0x29], R45 ;  /* 0x0000292d08008986 */ /* 0x000fe2000c10110c */
[----:B------:R-:W-:Y:S02]  /*3c00*/  ISETP.GE.AND P0, PT, R13, 0x39, PT ;  /* 0x000000390d00780c */ /* 0x000fe40003f06270 */
[----:B0-----:R-:W-:Y:S01]  /*3c10*/  F2FP.SATFINITE.E4M3.F32.PACK_AB_MERGE_C R3, RZ, R46, RZ ;  /* 0x0000002eff03723e */ /* 0x001fe200048070ff */
[----:B------:R-:W-:Y:S01]  /*3c20*/  @!P5 STG.E.U8 desc[UR12][R10.64+0x29], R47 ;  /* 0x0000292f0a00d986 */ /* 0x000fe2000c10110c */
[C---:B------:R-:W-:Y:S02]  /*3c30*/  ISETP.LT.OR P3, PT, R15.reuse, 0x9, !P3 ;  /* 0x000000090f00780c */ /* 0x040fe40005f61670 */
[----:B-1----:R-:W-:Y:S01]  /*3c40*/  F2FP.SATFINITE.E4M3.F32.PACK_AB_MERGE_C R5, RZ, R48, RZ ;  /* 0x00000030ff05723e */ /* 0x002fe200048070ff */
[----:B------:R0:W-:Y:S01]  /*3c50*/  @!P4 STG.E.U8 desc[UR12][R10.64+0x28], R3 ;  /* 0x000028030a00c986 */ /* 0x0001e2000c10110c */
[----:B------:R-:W-:-:S02]  /*3c60*/  ISETP.LT.OR P4, PT, R15, 0x1, !P2 ;  /* 0x000000010f00780c */ /* 0x000fc40005781670 */
[C---:B------:R-:W-:Y:S01]  /*3c70*/  ISETP.LT.OR P2, PT, R15.reuse, 0x9, !P2 ;  /* 0x000000090f00780c */ /* 0x040fe20005741670 */
[----:B------:R1:W-:Y:S01]  /*3c80*/  @!P6 STG.E.U8 desc[UR12][R8.64+0x30], R5 ;  /* 0x000030050800e986 */ /* 0x0003e2000c10110c */
[C---:B------:R-:W-:Y:S02]  /*3c90*/  ISETP.LT.OR P6, PT, R15.reuse, 0x1, !P0 ;  /* 0x000000010f00780c */ /* 0x040fe400047c1670 */
[C---:B------:R-:W-:Y:S02]  /*3ca0*/  ISETP.LT.OR P5, PT, R15.reuse, 0x1, !P1 ;  /* 0x000000010f00780c */ /* 0x040fe40004fa1670 */
[C---:B------:R-:W-:Y:S02]  /*3cb0*/  ISETP.LT.OR P0, PT, R15.reuse, 0x9, !P0 ;  /* 0x000000090f00780c */ /* 0x040fe40004701670 */
[----:B------:R-:W-:Y:S02]  /*3cc0*/  ISETP.LT.OR P1, PT, R15, 0x9, !P1 ;  /* 0x000000090f00780c */ /* 0x000fe40004f21670 */
[----:B0-----:R-:W-:Y:S01]  /*3cd0*/  F2FP.SATFINITE.E4M3.F32.PACK_AB_MERGE_C R3, RZ, R50, RZ ;  /* 0x00000032ff03723e */ /* 0x001fe200048070ff */
[----:B------:R0:W-:Y:S01]  /*3ce0*/  @!P4 STG.E.U8 desc[UR12][R8.64+0x31], R49 ;  /* 0x000031310800c986 */ /* 0x0001e2000c10110c */
[----:B------:R-:W-:-:S02]  /*3cf0*/  F2FP.SATFINITE.E4M3.F32.PACK_AB_MERGE_C R51, RZ, R51, RZ ;  /* 0x00000033ff33723e */ /* 0x000fc400048070ff */
[----:B-1----:R-:W-:Y:S01]  /*3d00*/  F2FP.SATFINITE.E4M3.F32.PACK_AB_MERGE_C R5, RZ, R52, RZ ;  /* 0x00000034ff05723e */ /* 0x002fe200048070ff */
[----:B------:R0:W-:Y:S01]  /*3d10*/  @!P3 STG.E.U8 desc[UR12][R10.64+0x30], R3 ;  /* 0x000030030a00b986 */ /* 0x0001e2000c10110c */
[----:B------:R-:W-:Y:S02]  /*3d20*/  F2FP.SATFINITE.E4M3.F32.PACK_AB_MERGE_C R53, RZ, R53, RZ ;  /* 0x00000035ff35723e */ /* 0x000fe400048070ff */
[----:B------:R-:W-:Y:S01]  /*3d30*/  F2FP.SATFINITE.E4M3.F32.PACK_AB_MERGE_C R7, RZ, R54, RZ ;  /* 0x00000036ff07723e */ /* 0x000fe200048070ff */
[----:B------:R0:W-:Y:S01]  /*3d40*/  @!P2 STG.E.U8 desc[UR12][R10.64+0x31], R51 ;  /* 0x000031330a00a986 */ /* 0x0001e2000c10110c */
[----:B------:R-:W-:-:S03]  /*3d50*/  F2FP.SATFINITE.E4M3.F32.PACK_AB_MERGE_C R13, RZ, R0, RZ ;  /* 0x00000000ff0d723e */ /* 0x000fc600048070ff */
[----:B------:R0:W-:Y:S04]  /*3d60*/  @!P6 STG.E.U8 desc[UR12][R8.64+0x38], R5 ;  /* 0x000038050800e986 */ /* 0x0001e8000c10110c */
[----:B------:R0:W-:Y:S04]  /*3d70*/  @!P5 STG.E.U8 desc[UR12][R8.64+0x39], R53 ;  /* 0x000039350800d986 */ /* 0x0001e8000c10110c */
[----:B------:R0:W-:Y:S01]  /*3d80*/  @!P0 STG.E.U8 desc[UR12][R10.64+0x38], R7 ;  /* 0x000038070a008986 */ /* 0x0001e2000c10110c */
[----:B------:R-:W-:Y:S05]  /*3d90*/  @P1 EXIT ;  /* 0x000000000000194d */ /* 0x000fea0003800000 */
[----:B------:R-:W-:Y:S01]  /*3da0*/  STG.E.U8 desc[UR12][R10.64+0x39], R13 ;  /* 0x0000390d0a007986 */ /* 0x000fe2000c10110c */
[----:B------:R-:W-:Y:S05]  /*3db0*/  EXIT ;  /* 0x000000000000794d */ /* 0x000fea0003800000 */
.L_x_14:
[----:B------:R-:W-:-:S13]  /*3dc0*/  ISETP.NE.AND P0, PT, R11, RZ, PT ;  /* 0x000000ff0b00720c */ /* 0x000fda0003f05270 */
[----:B------:R-:W-:Y:S05]  /*3dd0*/  @P0 EXIT ;  /* 0x000000000000094d */ /* 0x000fea0003800000 */
[----:B------:R-:W-:-:S13]  /*3de0*/  ELECT P0, URZ, PT ;  /* 0x00000000003f782f */ /* 0x000fda0003800000 */
[----:B------:R-:W-:Y:S05]  /*3df0*/  @!P0 BRA `(.L_x_93) ;  /* 0x00000008000c8947 */ /* 0x000fea0003800000 */
[----:B------:R-:W-:-:S13]  /*3e00*/  ISETP.GE.AND P0, PT, R5, 0x1, PT ;  /* 0x000000010500780c */ /* 0x000fda0003f06270 */
[----:B------:R-:W-:Y:S05]  /*3e10*/  @!P0 BRA `(.L_x_93) ;  /* 0x0000000800048947 */ /* 0x000fea0003800000 */
[----:B------:R-:W2:Y:S01]  /*3e20*/  S2R R14, SR_CgaCtaId ;  /* 0x00000000000e7919 */ /* 0x000ea20000008800 */
[----:B------:R-:W-:Y:S01]  /*3e30*/  IMAD.SHL.U32 R23, R6, 0x40, RZ ;  /* 0x0000004006177824 */ /* 0x000fe200078e00ff */
[----:B------:R-:W-:Y:S01]  /*3e40*/  ULDC UR4, c[0x0][0x384] ;  /* 0x0000e10000047ab9 */ /* 0x000fe20000000800 */
[----:B------:R-:W-:Y:S01]  /*3e50*/  LOP3.LUT P0, RZ, R7, 0x1f, RZ, 0xc0, !PT ;  /* 0x0000001f07ff7812 */ /* 0x000fe2000780c0ff */
[----:B------:R-:W-:Y:S01]  /*3e60*/  ULDC UR5, c[0x0][0x388] ;  /* 0x0000e20000057ab9 */ /* 0x000fe20000000800 */
[----:B------:R-:W-:Y:S01]  /*3e70*/  IMAD.HI.U32 R3, R23, UR4, RZ ;  /* 0x0000000417037c27 */ /* 0x000fe2000f8e00ff */
[C---:B------:R-:W-:Y:S02]  /*3e80*/  ISETP.NE.AND P1, PT, R8.reuse, RZ, PT ;  /* 0x000000ff0800720c */ /* 0x040fe40003f25270 */
[----:B------:R-:W-:Y:S02]  /*3e90*/  CS2R R10, SRZ ;  /* 0x00000000000a7805 */ /* 0x000fe4000001ff00 */
[----:B------:R-:W-:Y:S01]  /*3ea0*/  ISETP.NE.OR P0, PT, R8, RZ, !P0 ;  /* 0x000000ff0800720c */ /* 0x000fe20004705670 */
[----:B------:R-:W-:Y:S01]  /*3eb0*/  VIADD R25, R5, 0x1 ;  /* 0x0000000105197836 */ /* 0x000fe20000000000 */
[----:B------:R-:W-:Y:S01]  /*3ec0*/  LOP3.LUT R24, R2, 0x2, RZ, 0xfc, !PT ;  /* 0x0000000202187812 */ /* 0x000fe200078efcff */
[----:B------:R-:W-:Y:S01]  /*3ed0*/  IMAD.MOV.U32 R4, RZ, RZ, 0x1 ;  /* 0x00000001ff047424 */ /* 0x000fe200078e00ff */
[----:B01-3-5:R-:W-:Y:S01]  /*3ee0*/  CS2R R12, SRZ ;  /* 0x00000000000c7805 */ /* 0x02bfe2000001ff00 */
[----:B------:R-:W-:Y:S01]  /*3ef0*/  IMAD.MOV.U32 R8, RZ, RZ, RZ ;  /* 0x000000ffff087224 */ /* 0x000fe200078e00ff */
[----:B------:R-:W-:Y:S01]  /*3f00*/  SHF.R.U32.HI R3, RZ, UR5, R3 ;  /* 0x00000005ff037c19 */ /* 0x000fe20008011603 */
[----:B--2---:R-:W-:-:S05]  /*3f10*/  IMAD.SHL.U32 R0, R14, 0x20, RZ ;  /* 0x000000200e007824 */ /* 0x004fca00078e00ff */
[----:B------:R-:W-:-:S05]  /*3f20*/  LOP3.LUT R0, R0, 0x20, RZ, 0xc0, !PT ;  /* 0x0000002000007812 */ /* 0x000fca00078ec0ff */
[----:B------:R-:W-:Y:S02]  /*3f30*/  IMAD R9, R9, 0x40, R0 ;  /* 0x0000004009097824 */ /* 0x000fe400078e0200 */
[----:B------:R-:W-:-:S07]  /*3f40*/  IMAD.SHL.U32 R0, R14, 0x800, RZ ;  /* 0x000008000e007824 */ /* 0x000fce00078e00ff */
.L_x_97:
[----:B------:R-:W0:Y:S01]  /*3f50*/  S2R R7, SR_CgaCtaId ;  /* 0x0000000000077919 */ /* 0x000e220000008800 */
[----:B------:R-:W-:-:S04]  /*3f60*/  MOV R6, 0x400 ;  /* 0x0000040000067802 */ /* 0x000fc80000000f00 */
[----:B0-----:R-:W-:Y:S02]  /*3f70*/  LEA R22, R7, R6, 0x18 ;  /* 0x0000000607167211 */ /* 0x001fe400078ec0ff */
[----:B------:R-:W-:-:S03]  /*3f80*/  SHF.L.U32 R6, R4, 0x1f, RZ ;  /* 0x0000001f04067819 */ /* 0x000fc600000006ff */
[----:B------:R-:W-:-:S07]  /*3f90*/  IMAD R19, R8, 0x8, R22 ;  /* 0x0000000808137824 */ /* 0x000fce00078e0216 */
.L_x_94:
[----:B0-----:R0:W1:Y:S02]  /*3fa0*/  SYNCS.PHASECHK.TRANS64.TRYWAIT P2, [R19+URZ+0x380e0], R6 ;  /* 0x0380e006130075a7 */ /* 0x001064000804017f */
[----:B-1----:R-:W-:Y:S05]  /*3fb0*/  @!P2 NANOSLEEP.SYNCS 0x989680 ;  /* 0x009896800000a95d */ /* 0x002fea0003900000 */
[----:B------:R-:W1:Y:S02]  /*3fc0*/  @!P2 SYNCS.PHASECHK.TRANS64 P2, [R19+URZ+0x380e0], R6 ;  /* 0x0380e0061300a5a7 */ /* 0x000e64000804007f */
[----:B-1----:R-:W-:Y:S05]  /*3fd0*/  @!P2 BRA `(.L_x_94) ;  /* 0xfffffffc00f0a947 */ /* 0x002fea000383ffff */
[----:B0-----:R-:W0:Y:S02]  /*3fe0*/  @!P1 LDC R6, c[0x0][0x580] ;  /* 0x00016000ff069b82 */ /* 0x001e240000000800 */
[----:B0-----:R0:W-:Y:S02]  /*3ff0*/  @!P1 SYNCS.ARRIVE.TRANS64 RZ, [R19+URZ+0x38000], R6 ;  /* 0x0380000613ff99a7 */ /* 0x0011e4000800003f */
[----:B0-----:R-:W-:-:S04]  /*4000*/  PRMT R6, R24, 0x9910, RZ ;  /* 0x0000991018067816 */ /* 0x001fc800000000ff */
[----:B------:R-:W-:-:S13]  /*4010*/  ISETP.NE.AND P2, PT, R6, 0x2, PT ;  /* 0x000000020600780c */ /* 0x000fda0003f45270 */
[----:B------:R-:W-:Y:S05]  /*4020*/  @P2 BRA `(.L_x_95) ;  /* 0x0000000000042947 */ /* 0x000fea0003800000 */
[----:B------:R-:W-:Y:S01]  /*4030*/  BPT.TRAP 0x1 ;  /* 0x000000040000795c */ /* 0x000fe20000300000 */
.L_x_95:
[----:B------:R-:W-:Y:S05]  /*4040*/  @P0 BRA `(.L_x_96) ;  /* 0x0000000000040947 */ /* 0x000fea0003800000 */
[----:B------:R-:W-:Y:S01]  /*4050*/  BPT.TRAP 0x1 ;  /* 0x000000040000795c */ /* 0x000fe20000300000 */
.L_x_96:
[----:B------:R-:W0:Y:S01]  /*4060*/  LDC R18, c[0x0][0x380] ;  /* 0x0000e000ff127b82 */ /* 0x000e220000000800 */
[----:B------:R-:W-:Y:S01]  /*4070*/  R2UR UR4, R3 ;  /* 0x00000000030472ca */ /* 0x000fe200000e0000 */
[----:B------:R-:W-:Y:S01]  /*4080*/  ULDC UR16, c[0x0][0x38c] ;  /* 0x0000e30000107ab9 */ /* 0x000fe20000000800 */
[----:B------:R-:W-:Y:S01]  /*4090*/  R2UR UR14, R23 ;  /* 0x00000000170e72ca */ /* 0x000fe200000e0000 */
[----:B------:R-:W-:Y:S01]  /*40a0*/  UISETP.NE.AND UP0, UPT, UR16, 0x1, UPT ;  /* 0x000000011000788c */ /* 0x000fe2000bf05270 */
[----:B------:R-:W-:Y:S01]  /*40b0*/  VIADD R17, R12, 0x1 ;  /* 0x000000010c117836 */ /* 0x000fe20000000000 */
[----:B------:R-:W-:Y:S01]  /*40c0*/  ULDC UR24, c[0x0][0x398] ;  /* 0x0000e60000187ab9 */ /* 0x000fe20000000800 */
[----:B------:R-:W-:Y:S01]  /*40d0*/  R2UR UR17, R19 ;  /* 0x00000000131172ca */ /* 0x000fe200000e0000 */
[----:B------:R-:W1:Y:S01]  /*40e0*/  LDC.64 R14, c[0x0][0x3f8] ;  /* 0x0000fe00ff0e7b82 */ /* 0x000e620000000a00 */
[----:B------:R-:W-:Y:S01]  /*40f0*/  VIADD R19, R13, 0x1 ;  /* 0x000000010d137836 */ /* 0x000fe20000000000 */
[----:B------:R-:W-:Y:S01]  /*4100*/  R2UR UR30, R22 ;  /* 0x00000000161e72ca */ /* 0x000fe200000e0000 */
[----:B------:R-:W-:Y:S01]  /*4110*/  ULDC UR13, c[0x0][0x3ec] ;  /* 0x0000fb00000d7ab9 */ /* 0x000fe20000000800 */
[----:B------:R-:W-:Y:S01]  /*4120*/  R2UR UR18, R12 ;  /* 0x000000000c1272ca */ /* 0x000fe200000e0000 */
[----:B------:R-:W-:Y:S01]  /*4130*/  VIADD R25, R25, 0xffffffff ;  /* 0xffffffff19197836 */ /* 0x000fe20000000000 */
[----:B------:R-:W-:Y:S01]  /*4140*/  ULDC.64 UR28, c[0x0][0x198] ;  /* 0x00006600001c7ab9 */ /* 0x000fe20000000a00 */
[----:B------:R-:W-:Y:S01]  /*4150*/  @UP0 ULDC.64 UR8, c[0x0][0x390] ;  /* 0x0000e40000080ab9 */ /* 0x000fe20000000a00 */
[----:B------:R-:W2:Y:S01]  /*4160*/  LDC.64 R20, c[0x0][0x3d0] ;  /* 0x0000f400ff147b82 */ /* 0x000ea20000000a00 */
[----:B------:R-:W-:Y:S01]  /*4170*/  ULDC.64 UR20, c[0x0][0x3f0] ;  /* 0x0000fc0000147ab9 */ /* 0x000fe20000000a00 */
[----:B------:R-:W-:Y:S01]  /*4180*/  ISETP.GT.AND P6, PT, R25, 0x1, PT ;  /* 0x000000011900780c */ /* 0x000fe20003fc4270 */
[----:B------:R-:W-:Y:S01]  /*4190*/  UMOV UR31, 0x30000 ;  /* 0x00030000001f7882 */ /* 0x000fe20000000000 */
[----:B------:R-:W-:Y:S01]  /*41a0*/  UIADD3 UR17, UR17, 0x38000, URZ ;  /* 0x0003800011117890 */ /* 0x000fe2000fffe03f */
[----:B------:R-:W-:Y:S01]  /*41b0*/  UMOV UR26, 0x0 ;  /* 0x00000000001a7882 */ /* 0x000fe20000000000 */
[----:B------:R-:W-:Y:S01]  /*41c0*/  UMOV UR27, 0x10000000 ;  /* 0x10000000001b7882 */ /* 0x000fe20000000000 */
[----:B0-----:R-:W-:Y:S01]  /*41d0*/  ISETP.NE.AND P2, PT, R18, 0x1, PT ;  /* 0x000000011200780c */ /* 0x001fe20003f45270 */
[----:B------:R-:W0:Y:S01]  /*41e0*/  LDC R16, c[0x0][0x400] ;  /* 0x00010000ff107b82 */ /* 0x000e220000000800 */
[----:B------:R-:W-:-:S11]  /*41f0*/  USHF.L.U32 UR18, UR18, 0x6, URZ ;  /* 0x0000000612127899 */ /* 0x000fd6000800063f */
[----:B------:R-:W-:Y:S01]  /*4200*/  @P2 IMAD.U32 R6, RZ, RZ, UR4 ;  /* 0x00000004ff062e24 */ /* 0x000fe2000f8e00ff */
[----:B------:R-:W-:Y:S02]  /*4210*/  ULDC.64 UR4, c[0x0][0x3c8] ;  /* 0x0000f20000047ab9 */ /* 0x000fe40000000a00 */
[----:B-1----:R-:W-:Y:S02]  /*4220*/  IMAD R14, R13, UR5, R14 ;  /* 0x000000050d0e7c24 */ /* 0x002fe4000f8e020e */
[----:B------:R-:W-:Y:S01]  /*4230*/  @P2 R2UR UR14, R6 ;  /* 0x00000000060e22ca */ /* 0x000fe200000e0000 */
[----:B--2---:R-:W-:Y:S01]  /*4240*/  IMAD R15, R11, R20, R15 ;  /* 0x000000140b0f7224 */ /* 0x004fe200078e020f */
[----:B------:R-:W1:Y:S01]  /*4250*/  LDC.64 R6, c[0x0][0x3e0] ;  /* 0x0000f800ff067b82 */ /* 0x000e620000000a00 */
[----:B------:R-:W-:Y:S02]  /*4260*/  ISETP.NE.AND P2, PT, R17, UR15, PT ;  /* 0x0000000f11007c0c */ /* 0x000fe4000bf45270 */
[----:B------:R-:W-:-:S02]  /*4270*/  IMAD.U32 R15, R15, 0x20, R14 ;  /* 0x000000200f0f7824 */ /* 0x000fc400078e000e */
[----:B0-----:R-:W-:Y:S01]  /*4280*/  IMAD R16, R10, R21, R16 ;  /* 0x000000150a107224 */ /* 0x001fe200078e0210 */
[----:B------:R-:W-:-:S03]  /*4290*/  SEL R12, R17, RZ, P2 ;  /* 0x000000ff110c7207 */ /* 0x000fc60001000000 */
[----:B------:R-:W-:Y:S02]  /*42a0*/  IMAD.U32 R16, R16, 0x400, R15 ;  /* 0x0000040010107824 */ /* 0x000fe400078e000f */
[----:B------:R-:W-:Y:S01]  /*42b0*/  UIMAD.WIDE.U32 UR6, UR14, UR8, URZ ;  /* 0x000000080e0672a5 */ /* 0x000fe2000f8e003f */
[----:B------:R-:W-:Y:S01]  /*42c0*/  IMAD.SHL.U32 R15, R8, 0x1000, RZ ;  /* 0x00001000080f7824 */ /* 0x000fe200078e00ff */
[----:B------:R-:W-:Y:S01]  /*42d0*/  UIADD3 UR6, -UR14, URZ, URZ ;  /* 0x0000003f0e067290 */ /* 0x000fe2000fffe13f */
[----:B------:R-:W-:Y:S01]  /*42e0*/  @P2 IMAD.MOV R19, RZ, RZ, R13 ;  /* 0x000000ffff132224 */ /* 0x000fe200078e020d */
[----:B------:R-:W-:Y:S01]  /*42f0*/  UMOV UR5, UR14 ;  /* 0x0000000e00057c82 */ /* 0x000fe20008000000 */
[----:B------:R-:W-:Y:S01]  /*4300*/  @UP0 USHF.R.U32.HI UR5, URZ, UR9, UR7 ;  /* 0x000000093f050299 */ /* 0x000fe20008011607 */
[----:B------:R-:W-:Y:S01]  /*4310*/  IMAD.IADD R22, R22, 0x1, R15 ;  /* 0x0000000116167824 */ /* 0x000fe200078e020f */
[----:B------:R-:W-:Y:S01]  /*4320*/  UISETP.NE.AND UP0, UPT, UR24, 0x1, UPT ;  /* 0x000000011800788c */ /* 0x000fe2000bf05270 */
[----:B------:R-:W-:Y:S01]  /*4330*/  IMAD R18, R18, UR6, R23 ;  /* 0x0000000612127c24 */ /* 0x000fe2000f8e0217 */
[----:B------:R-:W-:Y:S01]  /*4340*/  LOP3.LUT R15, R15, 0x800, R0, 0xf8, !PT ;  /* 0x000008000f0f7812 */ /* 0x000fe200078ef800 */
[----:B------:R-:W-:Y:S01]  /*4350*/  ULDC.64 UR8, c[0x0][0x3c0] ;  /* 0x0000f00000087ab9 */ /* 0x000fe20000000a00 */
[----:B------:R-:W-:Y:S01]  /*4360*/  R2UR UR25, R16 ;  /* 0x00000000101972ca */ /* 0x000fe200000e0000 */
[----:B------:R-:W-:Y:S01]  /*4370*/  UMOV UR22, UR5 ;  /* 0x0000000500167c82 */ /* 0x000fe20008000000 */
[----:B------:R-:W-:Y:S01]  /*4380*/  R2UR UR19, R18 ;  /* 0x00000000121372ca */ /* 0x000fe200000e0000 */
[----:B------:R-:W-:Y:S01]  /*4390*/  UIADD3 UR7, -UR5, URZ, URZ ;  /* 0x0000003f05077290 */ /* 0x000fe2000fffe13f */
[----:B-1----:R-:W-:Y:S01]  /*43a0*/  ISETP.NE.AND P3, PT, R19, R6, PT ;  /* 0x000000061300720c */ /* 0x002fe20003f65270 */
[----:B------:R-:W-:Y:S01]  /*43b0*/  VIADD R6, R11, 0x1 ;  /* 0x000000010b067836 */ /* 0x000fe20000000000 */
[----:B------:R-:W-:Y:S01]  /*43c0*/  R2UR UR23, R15 ;  /* 0x000000000f1772ca */ /* 0x000fe200000e0000 */
[----:B------:R-:W-:Y:S01]  /*43d0*/  @UP0 ULDC UR10, c[0x0][0x39c] ;  /* 0x0000e700000a0ab9 */ /* 0x000fe20000000800 */
[----:B------:R-:W-:Y:S01]  /*43e0*/  @UP0 ULDC UR12, c[0x0][0x3a0] ;  /* 0x0000e800000c0ab9 */ /* 0x000fe20000000800 */
[----:B------:R-:W-:Y:S01]  /*43f0*/  UIMAD.WIDE.U32 UR10, UR5, UR10, URZ ;  /* 0x0000000a050a72a5 */ /* 0x000fe2000f8e003f */
[----:B------:R-:W-:Y:S01]  /*4400*/  VIADD R8, R8, 0x1 ;  /* 0x0000000108087836 */ /* 0x000fe20000000000 */
[----:B------:R-:W-:Y:S01]  /*4410*/  UIMAD UR7, UR16, UR7, UR14 ;  /* 0x00000007100772a4 */ /* 0x000fe2000f8e020e */
[----:B------:R-:W-:Y:S01]  /*4420*/  R2UR UR16, R22 ;  /* 0x00000000161072ca */ /* 0x000fe200000e0000 */
[----:B------:R-:W-:Y:S01]  /*4430*/  @UP0 USHF.R.U32.HI UR22, URZ, UR12, UR11 ;  /* 0x0000000c3f160299 */ /* 0x000fe2000801160b */
[----:B------:R-:W-:Y:S01]  /*4440*/  R2UR UR12, R13 ;  /* 0x000000000d0c72ca */ /* 0x000fe200000e0000 */
[----:B------:R-:W-:Y:S01]  /*4450*/  UIMAD UR19, UR19, UR8, UR13 ;  /* 0x00000008131372a4 */ /* 0x000fe2000f8e020d */
[----:B------:R-:W-:Y:S01]  /*4460*/  R2UR UR13, R11 ;  /* 0x000000000b0d72ca */ /* 0x000fe200000e0000 */
[----:B------:R-:W-:Y:S01]  /*4470*/  @P3 IMAD.MOV R6, RZ, RZ, R11 ;  /* 0x000000ffff063224 */ /* 0x000fe200078e020b */
[----:B------:R-:W-:Y:S01]  /*4480*/  UIADD3 UR8, -UR22, URZ, URZ ;  /* 0x0000003f16087290 */ /* 0x000fe2000fffe13f */
[----:B------:R-:W-:Y:S01]  /*4490*/  R2UR UR11, R9 ;  /* 0x00000000090b72ca */ /* 0x000fe200000e0000 */
[----:B------:R-:W-:Y:S01]  /*44a0*/  UIADD3 UR6, UP1, UR28, 0xf0, URZ ;  /* 0x000000f01c067890 */ /* 0x000fe2000ff3e03f */
[----:B------:R-:W-:Y:S01]  /*44b0*/  R2UR UR14, R10 ;  /* 0x000000000a0e72ca */ /* 0x000fe200000e0000 */
[----:B------:R-:W-:Y:S01]  /*44c0*/  UIMAD UR5, UR24, UR8, UR5 ;  /* 0x00000008180572a4 */ /* 0x000fe2000f8e0205 */
[----:B------:R-:W-:Y:S01]  /*44d0*/  ISETP.NE.AND P4, PT, R6, R7, PT ;  /* 0x000000070600720c */ /* 0x000fe20003f85270 */
[----:B------:R-:W-:Y:S01]  /*44e0*/  UIADD3 UR28, UP2, UR28, 0x270, URZ ;  /* 0x000002701c1c7890 */ /* 0x000fe2000ff5e03f */
[----:B------:R-:W-:Y:S01]  /*44f0*/  ISETP.NE.AND P5, PT, R8, 0x1c, PT ;  /* 0x0000001c0800780c */ /* 0x000fe20003fa5270 */
[----:B------:R-:W-:Y:S01]  /*4500*/  UIMAD UR20, UR7, UR9, UR20 ;  /* 0x00000009071472a4 */ /* 0x000fe2000f8e0214 */
[----:B------:R-:W-:Y:S01]  /*4510*/  VIADD R7, R10, 0x1 ;  /* 0x000000010a077836 */ /* 0x000fe20000000000 */
[----:B------:R-:W-:Y:S01]  /*4520*/  UIMAD UR21, UR5, UR4, UR21 ;  /* 0x00000004051572a4 */ /* 0x000fe2000f8e0215 */
[----:B------:R-:W-:Y:S01]  /*4530*/  SEL R11, RZ, 0x1, P5 ;  /* 0x00000001ff0b7807 */ /* 0x000fe20002800000 */
[----:B------:R-:W-:Y:S01]  /*4540*/  UIADD3.X UR7, URZ, UR29, URZ, UP1, !UPT ;  /* 0x0000001d3f077290 */ /* 0x000fe20008ffe43f */
[----:B------:R-:W-:Y:S01]  /*4550*/  SEL R8, R8, RZ, P5 ;  /* 0x000000ff08087207 */ /* 0x000fe20002800000 */
[----:B------:R-:W-:Y:S01]  /*4560*/  UPRMT UR4, UR25, 0x5410, URZ ;  /* 0x0000541019047896 */ /* 0x000fe2000800003f */
[----:B------:R-:W-:Y:S01]  /*4570*/  LOP3.LUT R4, R4, R11, RZ, 0x3c, !PT ;  /* 0x0000000b04047212 */ /* 0x000fe200078e3cff */
[----:B------:R-:W-:Y:S01]  /*4580*/  UIADD3 UR8, UR30, 0x1c000, UR23 ;  /* 0x0001c0001e087890 */ /* 0x000fe2000fffe017 */
[----:B------:R-:W-:Y:S01]  /*4590*/  SEL R13, R19, RZ, P3 ;  /* 0x000000ff130d7207 */ /* 0x000fe20001800000 */
[----:B------:R-:W-:Y:S01]  /*45a0*/  UIADD3.X UR29, URZ, UR29, URZ, UP2, !UPT ;  /* 0x0000001d3f1d7290 */ /* 0x000fe200097fe43f */
[----:B------:R-:W-:Y:S01]  /*45b0*/  @P4 IMAD.MOV R7, RZ, RZ, R10 ;  /* 0x000000ffff074224 */ /* 0x000fe200078e020a */
[----:B------:R-:W-:Y:S01]  /*45c0*/  UMOV UR9, UR17 ;  /* 0x0000001100097c82 */ /* 0x000fe20008000000 */
[----:B------:R-:W-:Y:S01]  /*45d0*/  UMOV UR10, UR18 ;  /* 0x00000012000a7c82 */ /* 0x000fe20008000000 */
[----:B------:R-:W-:Y:S01]  /*45e0*/  SEL R11, R6, RZ, P4 ;  /* 0x000000ff060b7207 */ /* 0x000fe20002000000 */
[----:B------:R4:W-:Y:S01]  /*45f0*/  UTMALDG.5D.IM2COL [UR16], [UR6], UR4 ;  /* 0x00000010060073b4 */ /* 0x0009e20008060004 */
[----:B------:R-:W-:-:S03]  /*4600*/  IMAD.MOV.U32 R10, RZ, RZ, R7 ;  /* 0x000000ffff0a7224 */ /* 0x000fc600078e0007 */
[----:B------:R4:W-:Y:S02]  /*4610*/  UTMALDG.5D.MULTICAST [UR8], [UR28], UR31, desc[UR26] ;  /* 0x00001a081c0073b4 */ /* 0x0009e4000802181f */
[----:B----4-:R-:W-:Y:S05]  /*4620*/  @P6 BRA `(.L_x_97) ;  /* 0xfffffff800486947 */ /* 0x010fea000383ffff */
.L_x_93:
[----:B------:R-:W-:Y:S01]  /*4630*/  ISETP.GE.U32.AND P2, PT, R5, 0x1c, PT ;  /* 0x0000001c0500780c */ /* 0x000fe20003f46070 */
[----:B------:R-:W-:Y:S05]  /*4640*/  WARPSYNC.ALL ;  /* 0x0000000000007948 */ /* 0x000fea0003800000 */
[----:B------:R-:W-:-:S07]  /*4650*/  ELECT P1, URZ, PT ;  /* 0x00000000003f782f */ /* 0x000fce0003820000 */
[----:B------:R-:W-:-:S05]  /*4660*/  @P2 SHF.R.U32.HI R6, RZ, 0x2, R5 ;  /* 0x00000002ff062819 */ /* 0x000fca0000011605 */
[----:B------:R-:W-:-:S05]  /*4670*/  @P2 IMAD.WIDE.U32 R6, R6, 0x24924925, RZ ;  /* 0x2492492506062825 */ /* 0x000fca00078e00ff */
[----:B------:R-:W-:-:S04]  /*4680*/  @P2 LOP3.LUT R6, R7, 0x1, RZ, 0xc0, !PT ;  /* 0x0000000107062812 */ /* 0x000fc800078ec0ff */
[----:B------:R-:W-:Y:S01]  /*4690*/  @P2 ISETP.NE.U32.AND P0, PT, R6, 0x1, PT ;  /* 0x000000010600280c */ /* 0x000fe20003f05070 */
[----:B------:R-:W-:-:S12]  /*46a0*/  @!P1 EXIT ;  /* 0x000000000000994d */ /* 0x000fd80003800000 */
[----:B------:R-:W-:Y:S01]  /*46b0*/  LOP3.LUT R2, R2, 0x2, RZ, 0xfc, !PT ;  /* 0x0000000202027812 */ /* 0x000fe200078efcff */
[----:B------:R-:W-:Y:S01]  /*46c0*/  IMAD.MOV.U32 R4, RZ, RZ, 0x1 ;  /* 0x00000001ff047424 */ /* 0x000fe200078e00ff */
[----:B------:R-:W-:Y:S02]  /*46d0*/  @P2 ISETP.NE.U32.AND.EX P0, PT, RZ, RZ, PT, P0 ;  /* 0x000000ffff00220c */ /* 0x000fe40003f05100 */
[----:B------:R-:W-:Y:S02]  /*46e0*/  ISETP.NE.AND P1, PT, R2, 0x3, PT ;  /* 0x000000030200780c */ /* 0x000fe40003f25270 */
[----:B------:R-:W-:-:S11]  /*46f0*/  @P2 SEL R4, RZ, 0x1, !P0 ;  /* 0x00000001ff042807 */ /* 0x000fd60004000000 */
[----:B------:R-:W-:Y:S05]  /*4700*/  @!P1 BRA `(.L_x_98) ;  /* 0x0000000000049947 */ /* 0x000fea0003800000 */
[----:B------:R-:W-:Y:S01]  /*4710*/  BPT.TRAP 0x1 ;  /* 0x000000040000795c */ /* 0x000fe20000300000 */
.L_x_98:
[----:B------:R-:W4:Y:S01]  /*4720*/  S2R R7, SR_CgaCtaId ;  /* 0x0000000000077919 */ /* 0x000f220000008800 */
[----:B------:R-:W-:Y:S02]  /*4730*/  SHF.R.U32.HI R2, RZ, 0x2, R5 ;  /* 0x00000002ff027819 */ /* 0x000fe40000011605 */
[----:B--2--5:R-:W-:-:S03]  /*4740*/  MOV R0, 0x400 ;  /* 0x0000040000007802 */ /* 0x024fc60000000f00 */
[----:B------:R-:W-:-:S04]  /*4750*/  IMAD.WIDE.U32 R2, R2, 0x24924925, RZ ;  /* 0x2492492502027825 */ /* 0x000fc800078e00ff */
[----:B------:R-:W-:Y:S01]  /*4760*/  IMAD R3, R3, -0x1c, R5 ;  /* 0xffffffe403037824 */ /* 0x000fe200078e0205 */
[----:B------:R-:W-:Y:S02]  /*4770*/  SHF.L.U32 R5, R4, 0x1f, RZ ;  /* 0x0000001f04057819 */ /* 0x000fe400000006ff */
[----:B----4-:R-:W-:-:S05]  /*4780*/  LEA R0, R7, R0, 0x18 ;  /* 0x0000000007007211 */ /* 0x010fca00078ec0ff */
[----:B------:R-:W-:-:S04]  /*4790*/  VIADD R0, R0, 0x380e0 ;  /* 0x000380e000007836 */ /* 0x000fc80000000000 */
[----:B------:R-:W-:-:S07]  /*47a0*/  IMAD R2, R3, 0x8, R0 ;  /* 0x0000000803027824 */ /* 0x000fce00078e0200 */
.L_x_99:
[----:B--2---:R2:W4:Y:S02]  /*47b0*/  SYNCS.PHASECHK.TRANS64.TRYWAIT P0, [R2+URZ], R5 ;  /* 0x00000005020075a7 */ /* 0x004524000800017f */
[----:B----4-:R-:W-:Y:S05]  /*47c0*/  @!P0 NANOSLEEP.SYNCS 0x989680 ;  /* 0x009896800000895d */ /* 0x010fea0003900000 */
[----:B------:R-:W4:Y:S02]  /*47d0*/  @!P0 SYNCS.PHASECHK.TRANS64 P0, [R2+URZ], R5 ;  /* 0x00000005020085a7 */ /* 0x000f24000800007f */
[----:B----4-:R-:W-:Y:S05]  /*47e0*/  @!P0 BRA `(.L_x_99) ;  /* 0xfffffffc00f08947 */ /* 0x010fea000383ffff */
[----:B------:R-:W-:-:S05]  /*47f0*/  VIADD R3, R3, 0x1 ;  /* 0x0000000103037836 */ /* 0x000fca0000000000 */
[----:B------:R-:W-:-:S04]  /*4800*/  ISETP.NE.AND P0, PT, R3, 0x1c, PT ;  /* 0x0000001c0300780c */ /* 0x000fc80003f05270 */
[----:B--2---:R-:W-:Y:S02]  /*4810*/  SEL R5, RZ, 0x1, P0 ;  /* 0x00000001ff057807 */ /* 0x004fe40000000000 */
[----:B------:R-:W-:Y:S02]  /*4820*/  SEL R3, R3, RZ, P0 ;  /* 0x000000ff03037207 */ /* 0x000fe40000000000 */
[----:B------:R-:W-:-:S03]  /*4830*/  LOP3.LUT R7, R4, R5, RZ, 0x3c, !PT ;  /* 0x0000000504077212 */ /* 0x000fc600078e3cff */
[----:B------:R-:W-:Y:S01]  /*4840*/  IMAD R2, R3, 0x8, R0 ;  /* 0x0000000803027824 */ /* 0x000fe200078e0200 */
[----:B------:R-:W-:-:S07]  /*4850*/  SHF.L.U32 R5, R7, 0x1f, RZ ;  /* 0x0000001f07057819 */ /* 0x000fce00000006ff */
.L_x_100:
        /* <DEDUP_REMOVED lines=11> */
.L_x_101:
        /* <DEDUP_REMOVED lines=11> */
.L_x_102:
        /* <DEDUP_REMOVED lines=11> */
.L_x_103:
        /* <DEDUP_REMOVED lines=11> */
.L_x_104:
        /* <DEDUP_REMOVED lines=11> */
.L_x_105:
        /* <DEDUP_REMOVED lines=11> */
.L_x_106:
        /* <DEDUP_REMOVED lines=11> */
.L_x_107:
        /* <DEDUP_REMOVED lines=11> */
.L_x_108:
        /* <DEDUP_REMOVED lines=11> */
.L_x_109:
        /* <DEDUP_REMOVED lines=11> */
.L_x_110:
        /* <DEDUP_REMOVED lines=11> */
.L_x_111:
        /* <DEDUP_REMOVED lines=11> */
.L_x_112:
        /* <DEDUP_REMOVED lines=11> */
.L_x_113:
        /* <DEDUP_REMOVED lines=11> */
.L_x_114:
        /* <DEDUP_REMOVED lines=11> */
.L_x_115:
        /* <DEDUP_REMOVED lines=11> */
.L_x_116:
        /* <DEDUP_REMOVED lines=11> */
.L_x_117:
        /* <DEDUP_REMOVED lines=11> */
.L_x_118:
        /* <DEDUP_REMOVED lines=11> */
.L_x_119:
        /* <DEDUP_REMOVED lines=11> */
.L_x_120:
        /* <DEDUP_REMOVED lines=11> */
.L_x_121:
        /* <DEDUP_REMOVED lines=11> */
.L_x_122:
        /* <DEDUP_REMOVED lines=11> */
.L_x_123:
        /* <DEDUP_REMOVED lines=11> */
.L_x_124:
        /* <DEDUP_REMOVED lines=11> */
.L_x_125:
        /* <DEDUP_REMOVED lines=11> */
.L_x_126:
[----:B--2---:R2:W4:Y:S02]  /*5a40*/  SYNCS.PHASECHK.TRANS64.TRYWAIT P0, [R3+URZ], R0 ;  /* 0x00000000030075a7 */ /* 0x004524000800017f */
[----:B----4-:R-:W-:Y:S05]  /*5a50*/  @!P0 NANOSLEEP.SYNCS 0x989680 ;  /* 0x009896800000895d */ /* 0x010fea0003900000 */
[----:B------:R-:W4:Y:S02]  /*5a60*/  @!P0 SYNCS.PHASECHK.TRANS64 P0, [R3+URZ], R0 ;  /* 0x00000000030085a7 */ /* 0x000f24000800007f */
[----:B----4-:R-:W-:Y:S05]  /*5a70*/  @P0 EXIT ;  /* 0x000000000000094d */ /* 0x010fea0003800000 */
[----:B------:R-:W-:Y:S05]  /*5a80*/  BRA `(.L_x_126) ;  /* 0xfffffffc00ec7947 */ /* 0x000fea000383ffff */
.L_x_127:
[----:B------:R-:W-:-:S00]  /*5a90*/  BRA `(.L_x_127) ;  /* 0xfffffffc00fc7947 */ /* 0x000fc0000383ffff */
[----:B------:R-:W-:-:S00]  /*5aa0*/  NOP ;  /* 0x0000000000007918 */ /* 0x000fc00000000000 */
        /* <DEDUP_REMOVED lines=13> */
.L_x_128:


//--------------------- .nv.shared._ZN7cutlass13device_kernelINS_4conv6kernel13ConvUniversalINS1_16ConvProblemShapeILNS1_8OperatorE0ELi3EEENS1_10collective14CollectiveConvINS1_46MainloopSm90TmaGmmaWarpSpecializedImplicitGemmILS5_0ELi28ELi3EN4cute5tupleIJNSA_1CILi2EEENSC_ILi1EEESE_EEENS1_36KernelImplicitTmaWarpSpecializedSm90ELi1EEENSB_IJNSC_ILi64EEESI_NSB_IJSI_EEEEEENS_12float_e4m3_tESL_NSA_8TiledMMAINSA_8MMA_AtomIJNSA_4SM904GMMA30MMA_64x64x32_F32E4M3E4M3_SS_TNILNSP_7ScaleInE1ELSR_1EEEEEENSA_6LayoutINSB_IJSE_SE_SE_EEENSB_IJNSC_ILi0EEESW_SW_EEEEENSB_IJNSA_10UnderscoreESZ_SZ_EEEEENS7_6detail26Sm90ImplicitGemmTileTraitsINSA_20SM90_TMA_LOAD_IM2COLENSA_14ComposedLayoutINSA_7SwizzleILi2ELi4ELi3EEENSA_18smem_ptr_flag_bitsILi8EEENSU_INSB_IJNSB_IJNSC_ILi8EEES1A_EEENSB_IJSI_SE_EEENSB_IJSE_NSC_ILi28EEEEEEEEENSB_IJNSB_IJSI_NSC_ILi512EEEEEENSB_IJSE_SW_EEENSB_IJSW_NSC_ILi4096EEEEEEEEEEEEEvEENS13_INSA_23SM90_TMA_LOAD_MULTICASTES1N_vEEEENS_8epilogue10collective6detail29Sm90TmaWarpSpecializedAdapterINS1T_15DefaultEpilogueISL_NSB_IJNSB_IJllllEEESE_SW_EEES1Y_NS1S_6thread17LinearCombinationISL_Li1EffLNS1Z_9ScaleType4KindE0ELNS_15FloatRoundStyleE2ESL_EENS_4gemm15EpilogueDefaultEEEEEvvEEEEvNT_6ParamsE --------------------------
	.section	.nv.shared._ZN7cutlass13device_kernelINS_4conv6kernel13ConvUniversalINS1_16ConvProblemShapeILNS1_8OperatorE0ELi3EEENS1_10collective14CollectiveConvINS1_46MainloopSm90TmaGmmaWarpSpecializedImplicitGemmILS5_0ELi28ELi3EN4cute5tupleIJNSA_1CILi2EEENSC_ILi1EEESE_EEENS1_36KernelImplicitTmaWarpSpecializedSm90ELi1EEENSB_IJNSC_ILi64EEESI_NSB_IJSI_EEEEEENS_12float_e4m3_tESL_NSA_8TiledMMAINSA_8MMA_AtomIJNSA_4SM904GMMA30MMA_64x64x32_F32E4M3E4M3_SS_TNILNSP_7ScaleInE1ELSR_1EEEEEENSA_6LayoutINSB_IJSE_SE_SE_EEENSB_IJNSC_ILi0EEESW_SW_EEEEENSB_IJNSA_10UnderscoreESZ_SZ_EEEEENS7_6detail26Sm90ImplicitGemmTileTraitsINSA_20SM90_TMA_LOAD_IM2COLENSA_14ComposedLayoutINSA_7SwizzleILi2ELi4ELi3EEENSA_18smem_ptr_flag_bitsILi8EEENSU_INSB_IJNSB_IJNSC_ILi8EEES1A_EEENSB_IJSI_SE_EEENSB_IJSE_NSC_ILi28EEEEEEEEENSB_IJNSB_IJSI_NSC_ILi512EEEEEENSB_IJSE_SW_EEENSB_IJSW_NSC_ILi4096EEEEEEEEEEEEEvEENS13_INSA_23SM90_TMA_LOAD_MULTICASTES1N_vEEEENS_8epilogue10collective6detail29Sm90TmaWarpSpecializedAdapterINS1T_15DefaultEpilogueISL_NSB_IJNSB_IJllllEEESE_SW_EEES1Y_NS1S_6thread17LinearCombinationISL_Li1EffLNS1Z_9ScaleType4KindE0ELNS_15FloatRoundStyleE2ESL_EENS_4gemm15EpilogueDefaultEEEEEvvEEEEvNT_6ParamsE,"aw",@nobits
	.sectionflags	@""
	.align	16
	.zero		1024


//--------------------- .nv.shared.reserved.0     --------------------------
	.section	.nv.shared.reserved.0,"aw",@nobits
	.weak		__nv_reservedSMEM_offset_0_alias
	.size		__nv_reservedSMEM_offset_0_alias, 0, 0
	.other		__nv_reservedSMEM_offset_0_alias,@"STO_CUDA_RESERVED_SHARED STV_DEFAULT"
__nv_reservedSMEM_offset_0_alias:
	.zero		0


//--------------------- .nv.global                --------------------------
	.section	.nv.global,"aw",@nobits
.nv.global:
	.type		_ZN39_INTERNAL_8caf0fe9_4_k_cu_e0d612c1_31294cute1_E,@object
	.size		_ZN39_INTERNAL_8caf0fe9_4_k_cu_e0d612c1_31294cute1_E,(_ZN39_INTERNAL_8caf0fe9_4_k_cu_e0d612c1_31294cuda3std3__45__cpo6cbeginE - _ZN39_INTERNAL_8caf0fe9_4_k_cu_e0d612c1_31294cute1_E)
_ZN39_INTERNAL_8caf0fe9_4_k_cu_e0d612c1_31294cute1_E:
	.zero		1
	.type		_ZN39_INTERNAL_8caf0fe9_4_k_cu_e0d612c1_31294cuda3std3__45__cpo6cbeginE,@object
	.size		_ZN39_INTERNAL_8caf0fe9_4_k_cu_e0d612c1_31294cuda3std3__45__cpo6cbeginE,(_ZN39_INTERNAL_8caf0fe9_4_k_cu_e0d612c1_31294cuda3std3__48in_placeE - _ZN39_INTERNAL_8caf0fe9_4_k_cu_e0d612c1_31294cuda3std3__45__cpo6cbeginE)
_ZN39_INTERNAL_8caf0fe9_4_k_cu_e0d612c1_31294cuda3std3__45__cpo6cbeginE:
	.zero		1
	.type		_ZN39_INTERNAL_8caf0fe9_4_k_cu_e0d612c1_31294cuda3std3__48in_placeE,@object
	.size		_ZN39_INTERNAL_8caf0fe9_4_k_cu_e0d612c1_31294cuda3std3__48in_placeE,(_ZN39_INTERNAL_8caf0fe9_4_k_cu_e0d612c1_31294cuda3std6ranges3__45__cpo9iter_moveE - _ZN39_INTERNAL_8caf0fe9_4_k_cu_e0d612c1_31294cuda3std3__48in_placeE)
_ZN39_INTERNAL_8caf0fe9_4_k_cu_e0d612c1_31294cuda3std3__48in_placeE:
	.zero		1
	.type		_ZN39_INTERNAL_8caf0fe9_4_k_cu_e0d612c1_31294cuda3std6ranges3__45__cpo9iter_moveE,@object
	.size		_ZN39_INTERNAL_8caf0fe9_4_k_cu_e0d612c1_31294cuda3std6ranges3__45__cpo9iter_moveE,(_ZN39_INTERNAL_8caf0fe9_4_k_cu_e0d612c1_31294cuda3std3__45__cpo5beginE - _ZN39_INTERNAL_8caf0fe9_4_k_cu_e0d612c1_31294cuda3std6ranges3__45__cpo9iter_moveE)
_ZN39_INTERNAL_8caf0fe9_4_k_cu_e0d612c1_31294cuda3std6ranges3__45__cpo9iter_moveE:
	.zero		1
	.type		_ZN39_INTERNAL_8caf0fe9_4_k_cu_e0d612c1_31294cuda3std3__45__cpo5beginE,@object
	.size		_ZN39_INTERNAL_8caf0fe9_4_k_cu_e0d612c1_31294cuda3std3__45__cpo5beginE,(_ZN39_INTERNAL_8caf0fe9_4_k_cu_e0d612c1_31294cuda3std3__441_GLOBAL__N__8caf0fe9_4_k_cu_e0d612c1_31296ignoreE - _ZN39_INTERNAL_8caf0fe9_4_k_cu_e0d612c1_31294cuda3std3__45__cpo5beginE)
_ZN39_INTERNAL_8caf0fe9_4_k_cu_e0d612c1_31294cuda3std3__45__cpo5beginE:
	.zero		1
	.type		_ZN39_INTERNAL_8caf0fe9_4_k_cu_e0d612c1_31294cuda3std3__441_GLOBAL__N__8caf0fe9_4_k_cu_e0d612c1_31296ignoreE,@object
	.size		_ZN39_INTERNAL_8caf0fe9_4_k_cu_e0d612c1_31294cuda3std3__441_GLOBAL__N__8caf0fe9_4_k_cu_e0d612c1_31296ignoreE,(_ZN39_INTERNAL_8caf0fe9_4_k_cu_e0d612c1_31294cute7productE - _ZN39_INTERNAL_8caf0fe9_4_k_cu_e0d612c1_31294cuda3std3__441_GLOBAL__N__8caf0fe9_4_k_cu_e0d612c1_31296ignoreE)
_ZN39_INTERNAL_8caf0fe9_4_k_cu_e0d612c1_31294cuda3std3__441_GLOBAL__N__8caf0fe9_4_k_cu_e0d612c1_31296ignoreE:
	.zero		1
	.type		_ZN39_INTERNAL_8caf0fe9_4_k_cu_e0d612c1_31294cute7productE,@object
	.size		_ZN39_INTERNAL_8caf0fe9_4_k_cu_e0d612c1_31294cute7productE,(_ZN39_INTERNAL_8caf0fe9_4_k_cu_e0d612c1_31294cuda3std3__45__cpo3endE - _ZN39_INTERNAL_8caf0fe9_4_k_cu_e0d612c1_31294cute7productE)
_ZN39_INTERNAL_8caf0fe9_4_k_cu_e0d612c1_31294cute7productE:
	.zero		1
	.type		_ZN39_INTERNAL_8caf0fe9_4_k_cu_e0d612c1_31294cuda3std3__45__cpo3endE,@object
	.size		_ZN39_INTERNAL_8caf0fe9_4_k_cu_e0d612c1_31294cuda3std3__45__cpo3endE,(_ZN39_INTERNAL_8caf0fe9_4_k_cu_e0d612c1_31294cuda3std3__419piecewise_constructE - _ZN39_INTERNAL_8caf0fe9_4_k_cu_e0d612c1_31294cuda3std3__45__cpo3endE)
_ZN39_INTERNAL_8caf0fe9_4_k_cu_e0d612c1_31294cuda3std3__45__cpo3endE:
	.zero		1
	.type		_ZN39_INTERNAL_8caf0fe9_4_k_cu_e0d612c1_31294cuda3std3__419piecewise_constructE,@object
	.size		_ZN39_INTERNAL_8caf0fe9_4_k_cu_e0d612c1_31294cuda3std3__419piecewise_constructE,(_ZN39_INTERNAL_8caf0fe9_4_k_cu_e0d612c1_31294cuda3std3__45__cpo4cendE - _ZN39_INTERNAL_8caf0fe9_4_k_cu_e0d612c1_31294cuda3std3__419piecewise_constructE)
_ZN39_INTERNAL_8caf0fe9_4_k_cu_e0d612c1_31294cuda3std3__419piecewise_constructE:
	.zero		1
	.type		_ZN39_INTERNAL_8caf0fe9_4_k_cu_e0d612c1_31294cuda3std3__45__cpo4cendE,@object
	.size		_ZN39_INTERNAL_8caf0fe9_4_k_cu_e0d612c1_31294cuda3std3__45__cpo4cendE,(_ZN39_INTERNAL_8caf0fe9_4_k_cu_e0d612c1_31294cuda3std6ranges3__45__cpo4swapE - _ZN39_INTERNAL_8caf0fe9_4_k_cu_e0d612c1_31294cuda3std3__45__cpo4cendE)
_ZN39_INTERNAL_8caf0fe9_4_k_cu_e0d612c1_31294cuda3std3__45__cpo4cendE:
	.zero		1
	.type		_ZN39_INTERNAL_8caf0fe9_4_k_cu_e0d612c1_31294cuda3std6ranges3__45__cpo4swapE,@object
	.size		_ZN39_INTERNAL_8caf0fe9_4_k_cu_e0d612c1_31294cuda3std6ranges3__45__cpo4swapE,(.L_7 - _ZN39_INTERNAL_8caf0fe9_4_k_cu_e0d612c1_31294cuda3std6ranges3__45__cpo4swapE)
_ZN39_INTERNAL_8caf0fe9_4_k_cu_e0d612c1_31294cuda3std6ranges3__45__cpo4swapE:
	.zero		1
.L_7:


//--------------------- .nv.constant0._ZN7cutlass13device_kernelINS_4conv6kernel13ConvUniversalINS1_16ConvProblemShapeILNS1_8OperatorE0ELi3EEENS1_10collective14CollectiveConvINS1_46MainloopSm90TmaGmmaWarpSpecializedImplicitGemmILS5_0ELi28ELi3EN4cute5tupleIJNSA_1CILi2EEENSC_ILi1EEESE_EEENS1_36KernelImplicitTmaWarpSpecializedSm90ELi1EEENSB_IJNSC_ILi64EEESI_NSB_IJSI_EEEEEENS_12float_e4m3_tESL_NSA_8TiledMMAINSA_8MMA_AtomIJNSA_4SM904GMMA30MMA_64x64x32_F32E4M3E4M3_SS_TNILNSP_7ScaleInE1ELSR_1EEEEEENSA_6LayoutINSB_IJSE_SE_SE_EEENSB_IJNSC_ILi0EEESW_SW_EEEEENSB_IJNSA_10UnderscoreESZ_SZ_EEEEENS7_6detail26Sm90ImplicitGemmTileTraitsINSA_20SM90_TMA_LOAD_IM2COLENSA_14ComposedLayoutINSA_7SwizzleILi2ELi4ELi3EEENSA_18smem_ptr_flag_bitsILi8EEENSU_INSB_IJNSB_IJNSC_ILi8EEES1A_EEENSB_IJSI_SE_EEENSB_IJSE_NSC_ILi28EEEEEEEEENSB_IJNSB_IJSI_NSC_ILi512EEEEEENSB_IJSE_SW_EEENSB_IJSW_NSC_ILi4096EEEEEEEEEEEEEvEENS13_INSA_23SM90_TMA_LOAD_MULTICASTES1N_vEEEENS_8epilogue10collective6detail29Sm90TmaWarpSpecializedAdapterINS1T_15DefaultEpilogueISL_NSB_IJNSB_IJllllEEESE_SW_EEES1Y_NS1S_6thread17LinearCombinationISL_Li1EffLNS1Z_9ScaleType4KindE0ELNS_15FloatRoundStyleE2ESL_EENS_4gemm15EpilogueDefaultEEEEEvvEEEEvNT_6ParamsE --------------------------
	.section	.nv.constant0._ZN7cutlass13device_kernelINS_4conv6kernel13ConvUniversalINS1_16ConvProblemShapeILNS1_8OperatorE0ELi3EEENS1_10collective14CollectiveConvINS1_46MainloopSm90TmaGmmaWarpSpecializedImplicitGemmILS5_0ELi28ELi3EN4cute5tupleIJNSA_1CILi2EEENSC_ILi1EEESE_EEENS1_36KernelImplicitTmaWarpSpecializedSm90ELi1EEENSB_IJNSC_ILi64EEESI_NSB_IJSI_EEEEEENS_12float_e4m3_tESL_NSA_8TiledMMAINSA_8MMA_AtomIJNSA_4SM904GMMA30MMA_64x64x32_F32E4M3E4M3_SS_TNILNSP_7ScaleInE1ELSR_1EEEEEENSA_6LayoutINSB_IJSE_SE_SE_EEENSB_IJNSC_ILi0EEESW_SW_EEEEENSB_IJNSA_10UnderscoreESZ_SZ_EEEEENS7_6detail26Sm90ImplicitGemmTileTraitsINSA_20SM90_TMA_LOAD_IM2COLENSA_14ComposedLayoutINSA_7SwizzleILi2ELi4ELi3EEENSA_18smem_ptr_flag_bitsILi8EEENSU_INSB_IJNSB_IJNSC_ILi8EEES1A_EEENSB_IJSI_SE_EEENSB_IJSE_NSC_ILi28EEEEEEEEENSB_IJNSB_IJSI_NSC_ILi512EEEEEENSB_IJSE_SW_EEENSB_IJSW_NSC_ILi4096EEEEEEEEEEEEEvEENS13_INSA_23SM90_TMA_LOAD_MULTICASTES1N_vEEEENS_8epilogue10collective6detail29Sm90TmaWarpSpecializedAdapterINS1T_15DefaultEpilogueISL_NSB_IJNSB_IJllllEEESE_SW_EEES1Y_NS1S_6thread17LinearCombinationISL_Li1EffLNS1Z_9ScaleType4KindE0ELNS_15FloatRoundStyleE2ESL_EENS_4gemm15EpilogueDefaultEEEEEvvEEEEvNT_6ParamsE,"a",@progbits
	.sectionflags	@""
	.align	4
.nv.constant0._ZN7cutlass13device_kernelINS_4conv6kernel13ConvUniversalINS1_16ConvProblemShapeILNS1_8OperatorE0ELi3EEENS1_10collective14CollectiveConvINS1_46MainloopSm90TmaGmmaWarpSpecializedImplicitGemmILS5_0ELi28ELi3EN4cute5tupleIJNSA_1CILi2EEENSC_ILi1EEESE_EEENS1_36KernelImplicitTmaWarpSpecializedSm90ELi1EEENSB_IJNSC_ILi64EEESI_NSB_IJSI_EEEEEENS_12float_e4m3_tESL_NSA_8TiledMMAINSA_8MMA_AtomIJNSA_4SM904GMMA30MMA_64x64x32_F32E4M3E4M3_SS_TNILNSP_7ScaleInE1ELSR_1EEEEEENSA_6LayoutINSB_IJSE_SE_SE_EEENSB_IJNSC_ILi0EEESW_SW_EEEEENSB_IJNSA_10UnderscoreESZ_SZ_EEEEENS7_6detail26Sm90ImplicitGemmTileTraitsINSA_20SM90_TMA_LOAD_IM2COLENSA_14ComposedLayoutINSA_7SwizzleILi2ELi4ELi3EEENSA_18smem_ptr_flag_bitsILi8EEENSU_INSB_IJNSB_IJNSC_ILi8EEES1A_EEENSB_IJSI_SE_EEENSB_IJSE_NSC_ILi28EEEEEEEEENSB_IJNSB_IJSI_NSC_ILi512EEEEEENSB_IJSE_SW_EEENSB_IJSW_NSC_ILi4096EEEEEEEEEEEEEvEENS13_INSA_23SM90_TMA_LOAD_MULTICASTES1N_vEEEENS_8epilogue10collective6detail29Sm90TmaWarpSpecializedAdapterINS1T_15DefaultEpilogueISL_NSB_IJNSB_IJllllEEESE_SW_EEES1Y_NS1S_6thread17LinearCombinationISL_Li1EffLNS1Z_9ScaleType4KindE0ELNS_15FloatRoundStyleE2ESL_EENS_4gemm15EpilogueDefaultEEEEEvvEEEEvNT_6ParamsE:
	.zero		1664


//--------------------- SYMBOLS --------------------------

	.type		.nv.reservedSmem.offset0,@object
	.size		.nv.reservedSmem.offset0,0x4
